	.target	sm_90a

	.elftype	@"ET_EXEC"


//--------------------- .note.nv.tkinfo           --------------------------
	.section	.note.nv.tkinfo,"",@"SHT_NOTE"
	.sectionflags	@"SHF_NOTE_NV_TKINFO"
	.tkinfo
        /*0018*/ 	.word	0x00000002
        /*0030*/ 	.string	""
        /*0030*/ 	.string	"ptxas"
        /*0030*/ 	.string	"Cuda compilation tools, release 13.0, V13.0.88"
        /*0030*/ 	.string	"Build cuda_13.0.r13.0/compiler.36424714_0"
        /*0030*/ 	.string	"-arch sm_90a -m 64 "



//--------------------- .note.nv.cuinfo           --------------------------
	.section	.note.nv.cuinfo,"",@"SHT_NOTE"
	.sectionflags	@"SHF_NOTE_NV_CUINFO"
        /*0018*/ 	.short	0x0002
        /*001a*/ 	.short	0x005a
        /*001c*/ 	.short	0x0082
	.zero		2


//--------------------- .nv.info                  --------------------------
	.section	.nv.info,"",@"SHT_CUDA_INFO"
	.align	4


	//----- nvinfo : EIATTR_REGCOUNT
	.align		4
        /*0000*/ 	.byte	0x04, 0x2f
        /*0002*/ 	.short	(.L_15 - .L_14)
	.align		4
.L_14:
        /*0004*/ 	.word	index@(_ZN7cutlass13device_kernelINS_4gemm6kernel13GemmUniversalIN4cute5tupleIJiiiiEEENS1_10collective13CollectiveMmaINS1_34MainloopSm90TmaGmmaWarpSpecializedILi5ENS5_IJNS4_1CILi1EEENSA_ILi8EEESB_EEENS1_35KernelTmaWarpSpecializedCooperativeEEENS5_IJNSA_ILi256EEENSA_ILi64EEESH_EEENS_10bfloat16_tENS5_IJlSB_lEEESJ_SK_NS4_8TiledMMAINS4_8MMA_AtomIJNS4_4SM904GMMA27MMA_64x64x16_F32BF16BF16_SSILNSO_5MajorE0ELSQ_0ELNSO_7ScaleInE1ELSR_1EEEEEENS4_6LayoutINS5_IJNSA_ILi2EEESB_SB_EEENS5_IJSB_NSA_ILi0EEESX_EEEEENS5_IJNS4_10UnderscoreES10_S10_EEEEENS4_23SM90_TMA_LOAD_MULTICASTENS4_14ComposedLayoutINS4_7SwizzleILi3ELi4ELi3EEENS4_18smem_ptr_flag_bitsILi16EEENSU_INS5_IJSC_SH_EEENS5_IJSH_SB_EEEEEEEvNS4_8identityENS4_13SM90_TMA_LOADES1C_vS1D_EENS_8epilogue10collective6detail29Sm90TmaWarpSpecializedAdapterINS1H_15DefaultEpilogueISJ_SK_SK_NS1G_6thread17LinearCombinationISJ_Li1EffLNS1L_9ScaleType4KindE0ELNS_15FloatRoundStyleE2ESJ_EENS1_15EpilogueDefaultEEEEEvvEEEEvNT_6ParamsE)
        /*0008*/ 	.word	0x000000a8


	//----- nvinfo : EIATTR_FRAME_SIZE
	.align		4
.L_15:
        /*000c*/ 	.byte	0x04, 0x11
        /*000e*/ 	.short	(.L_17 - .L_16)
	.align		4
.L_16:
        /*0010*/ 	.word	index@(_ZN7cutlass13device_kernelINS_4gemm6kernel13GemmUniversalIN4cute5tupleIJiiiiEEENS1_10collective13CollectiveMmaINS1_34MainloopSm90TmaGmmaWarpSpecializedILi5ENS5_IJNS4_1CILi1EEENSA_ILi8EEESB_EEENS1_35KernelTmaWarpSpecializedCooperativeEEENS5_IJNSA_ILi256EEENSA_ILi64EEESH_EEENS_10bfloat16_tENS5_IJlSB_lEEESJ_SK_NS4_8TiledMMAINS4_8MMA_AtomIJNS4_4SM904GMMA27MMA_64x64x16_F32BF16BF16_SSILNSO_5MajorE0ELSQ_0ELNSO_7ScaleInE1ELSR_1EEEEEENS4_6LayoutINS5_IJNSA_ILi2EEESB_SB_EEENS5_IJSB_NSA_ILi0EEESX_EEEEENS5_IJNS4_10UnderscoreES10_S10_EEEEENS4_23SM90_TMA_LOAD_MULTICASTENS4_14ComposedLayoutINS4_7SwizzleILi3ELi4ELi3EEENS4_18smem_ptr_flag_bitsILi16EEENSU_INS5_IJSC_SH_EEENS5_IJSH_SB_EEEEEEEvNS4_8identityENS4_13SM90_TMA_LOADES1C_vS1D_EENS_8epilogue10collective6detail29Sm90TmaWarpSpecializedAdapterINS1H_15DefaultEpilogueISJ_SK_SK_NS1G_6thread17LinearCombinationISJ_Li1EffLNS1L_9ScaleType4KindE0ELNS_15FloatRoundStyleE2ESJ_EENS1_15EpilogueDefaultEEEEEvvEEEEvNT_6ParamsE)
        /*0014*/ 	.word	0x00000000


	//----- nvinfo : EIATTR_MIN_STACK_SIZE
	.align		4
.L_17:
        /*0018*/ 	.byte	0x04, 0x12
        /*001a*/ 	.short	(.L_19 - .L_18)
	.align		4
.L_18:
        /*001c*/ 	.word	index@(_ZN7cutlass13device_kernelINS_4gemm6kernel13GemmUniversalIN4cute5tupleIJiiiiEEENS1_10collective13CollectiveMmaINS1_34MainloopSm90TmaGmmaWarpSpecializedILi5ENS5_IJNS4_1CILi1EEENSA_ILi8EEESB_EEENS1_35KernelTmaWarpSpecializedCooperativeEEENS5_IJNSA_ILi256EEENSA_ILi64EEESH_EEENS_10bfloat16_tENS5_IJlSB_lEEESJ_SK_NS4_8TiledMMAINS4_8MMA_AtomIJNS4_4SM904GMMA27MMA_64x64x16_F32BF16BF16_SSILNSO_5MajorE0ELSQ_0ELNSO_7ScaleInE1ELSR_1EEEEEENS4_6LayoutINS5_IJNSA_ILi2EEESB_SB_EEENS5_IJSB_NSA_ILi0EEESX_EEEEENS5_IJNS4_10UnderscoreES10_S10_EEEEENS4_23SM90_TMA_LOAD_MULTICASTENS4_14ComposedLayoutINS4_7SwizzleILi3ELi4ELi3EEENS4_18smem_ptr_flag_bitsILi16EEENSU_INS5_IJSC_SH_EEENS5_IJSH_SB_EEEEEEEvNS4_8identityENS4_13SM90_TMA_LOADES1C_vS1D_EENS_8epilogue10collective6detail29Sm90TmaWarpSpecializedAdapterINS1H_15DefaultEpilogueISJ_SK_SK_NS1G_6thread17LinearCombinationISJ_Li1EffLNS1L_9ScaleType4KindE0ELNS_15FloatRoundStyleE2ESJ_EENS1_15EpilogueDefaultEEEEEvvEEEEvNT_6ParamsE)
        /*0020*/ 	.word	0x00000000
.L_19:


//--------------------- .nv.compat                --------------------------
	.section	.nv.compat,"",@"SHT_CUDA_COMPAT_INFO"
	.align	4
        /*0000*/ 	.byte	0x02, 0x09, 0x01, 0x00, 0x02, 0x02, 0x04, 0x00, 0x02, 0x05, 0x05, 0x00, 0x03, 0x07, 0x01, 0x01
        /*0010*/ 	.byte	0x02, 0x03, 0x01, 0x00, 0x02, 0x06, 0x01, 0x00, 0x04, 0x0b, 0x08, 0x00, 0x00, 0x00, 0x00, 0x00
        /*0020*/ 	.byte	0x00, 0x00, 0x00, 0x00


//--------------------- .nv.info._ZN7cutlass13device_kernelINS_4gemm6kernel13GemmUniversalIN4cute5tupleIJiiiiEEENS1_10collective13CollectiveMmaINS1_34MainloopSm90TmaGmmaWarpSpecializedILi5ENS5_IJNS4_1CILi1EEENSA_ILi8EEESB_EEENS1_35KernelTmaWarpSpecializedCooperativeEEENS5_IJNSA_ILi256EEENSA_ILi64EEESH_EEENS_10bfloat16_tENS5_IJlSB_lEEESJ_SK_NS4_8TiledMMAINS4_8MMA_AtomIJNS4_4SM904GMMA27MMA_64x64x16_F32BF16BF16_SSILNSO_5MajorE0ELSQ_0ELNSO_7ScaleInE1ELSR_1EEEEEENS4_6LayoutINS5_IJNSA_ILi2EEESB_SB_EEENS5_IJSB_NSA_ILi0EEESX_EEEEENS5_IJNS4_10UnderscoreES10_S10_EEEEENS4_23SM90_TMA_LOAD_MULTICASTENS4_14ComposedLayoutINS4_7SwizzleILi3ELi4ELi3EEENS4_18smem_ptr_flag_bitsILi16EEENSU_INS5_IJSC_SH_EEENS5_IJSH_SB_EEEEEEEvNS4_8identityENS4_13SM90_TMA_LOADES1C_vS1D_EENS_8epilogue10collective6detail29Sm90TmaWarpSpecializedAdapterINS1H_15DefaultEpilogueISJ_SK_SK_NS1G_6thread17LinearCombinationISJ_Li1EffLNS1L_9ScaleType4KindE0ELNS_15FloatRoundStyleE2ESJ_EENS1_15EpilogueDefaultEEEEEvvEEEEvNT_6ParamsE --------------------------
	.section	.nv.info._ZN7cutlass13device_kernelINS_4gemm6kernel13GemmUniversalIN4cute5tupleIJiiiiEEENS1_10collective13CollectiveMmaINS1_34MainloopSm90TmaGmmaWarpSpecializedILi5ENS5_IJNS4_1CILi1EEENSA_ILi8EEESB_EEENS1_35KernelTmaWarpSpecializedCooperativeEEENS5_IJNSA_ILi256EEENSA_ILi64EEESH_EEENS_10bfloat16_tENS5_IJlSB_lEEESJ_SK_NS4_8TiledMMAINS4_8MMA_AtomIJNS4_4SM904GMMA27MMA_64x64x16_F32BF16BF16_SSILNSO_5MajorE0ELSQ_0ELNSO_7ScaleInE1ELSR_1EEEEEENS4_6LayoutINS5_IJNSA_ILi2EEESB_SB_EEENS5_IJSB_NSA_ILi0EEESX_EEEEENS5_IJNS4_10UnderscoreES10_S10_EEEEENS4_23SM90_TMA_LOAD_MULTICASTENS4_14ComposedLayoutINS4_7SwizzleILi3ELi4ELi3EEENS4_18smem_ptr_flag_bitsILi16EEENSU_INS5_IJSC_SH_EEENS5_IJSH_SB_EEEEEEEvNS4_8identityENS4_13SM90_TMA_LOADES1C_vS1D_EENS_8epilogue10collective6detail29Sm90TmaWarpSpecializedAdapterINS1H_15DefaultEpilogueISJ_SK_SK_NS1G_6thread17LinearCombinationISJ_Li1EffLNS1L_9ScaleType4KindE0ELNS_15FloatRoundStyleE2ESJ_EENS1_15EpilogueDefaultEEEEEvvEEEEvNT_6ParamsE,"",@"SHT_CUDA_INFO"
	.sectionflags	@""
	.align	4


	//----- nvinfo : EIATTR_CUDA_API_VERSION
	.align		4
        /*0000*/ 	.byte	0x04, 0x37
        /*0002*/ 	.short	(.L_21 - .L_20)
.L_20:
        /*0004*/ 	.word	0x00000082


	//----- nvinfo : EIATTR_KPARAM_INFO
	.align		4
.L_21:
        /*0008*/ 	.byte	0x04, 0x17
        /*000a*/ 	.short	(.L_23 - .L_22)
.L_22:
        /*000c*/ 	.word	0x00000000
        /*0010*/ 	.short	0x0000
        /*0012*/ 	.short	0x0070
        /*0014*/ 	.byte	0x00, 0xf0, 0x01, 0x10


	//----- nvinfo : EIATTR_SPARSE_MMA_MASK
	.align		4
.L_23:
        /*0018*/ 	.byte	0x03, 0x50
        /*001a*/ 	.short	0x0000


	//----- nvinfo : EIATTR_MAXREG_COUNT
	.align		4
        /*001c*/ 	.byte	0x03, 0x1b
        /*001e*/ 	.short	0x00a8


	//----- nvinfo : EIATTR_NUM_BARRIERS
	.align		4
        /*0020*/ 	.byte	0x02, 0x4c
        /*0022*/ 	.byte	0x01
	.zero		1


	//----- nvinfo : EIATTR_EXTERNS
	.align		4
        /*0024*/ 	.byte	0x04, 0x0f
        /*0026*/ 	.short	(.L_25 - .L_24)


	//   ....[0]....
	.align		4
.L_24:
        /*0028*/ 	.word	index@(__assertfail)


	//----- nvinfo : EIATTR_MERCURY_ISA_VERSION
	.align		4
.L_25:
        /*002c*/ 	.byte	0x03, 0x5f
        /*002e*/ 	.short	0x0101


	//----- nvinfo : EIATTR_INT_WARP_WIDE_INSTR_OFFSETS
	.align		4
        /*0030*/ 	.byte	0x04, 0x31
        /*0032*/ 	.short	(.L_27 - .L_26)


	//   ....[0]....
.L_26:
        /*0034*/ 	.word	0x00000490


	//   ....[1]....
        /*0038*/ 	.word	0x000004b0


	//   ....[2]....
        /*003c*/ 	.word	0x00000660


	//----- nvinfo : EIATTR_COOP_GROUP_MASK_REGIDS
	.align		4
.L_27:
        /*0040*/ 	.byte	0x04, 0x29
        /*0042*/ 	.short	(.L_29 - .L_28)


	//   ....[0]....
.L_28:
        /*0044*/ 	.word	0xffffffff


	//   ....[1]....
        /*0048*/ 	.word	0xffffffff


	//   ....[2]....
        /*004c*/ 	.word	0xffffffff


	//   ....[3]....
        /*0050*/ 	.word	0xffffffff


	//   ....[4]....
        /*0054*/ 	.word	0xffffffff


	//   ....[5]....
        /*0058*/ 	.word	0xffffffff


	//----- nvinfo : EIATTR_COOP_GROUP_INSTR_OFFSETS
	.align		4
.L_29:
        /*005c*/ 	.byte	0x04, 0x28
        /*005e*/ 	.short	(.L_31 - .L_30)


	//   ....[0]....
.L_30:
        /*0060*/ 	.word	0x00000060


	//   ....[1]....
        /*0064*/ 	.word	0x00000070


	//   ....[2]....
        /*0068*/ 	.word	0x00000130


	//   ....[3]....
        /*006c*/ 	.word	0x000002e0


	//   ....[4]....
        /*0070*/ 	.word	0x000007a0


	//   ....[5]....
        /*0074*/ 	.word	0x00001200


	//----- nvinfo : EIATTR_REG_RECONFIG
	.align		4
.L_31:
        /*0078*/ 	.byte	0x01, 0x54
	.zero		2


	//----- nvinfo : EIATTR_SYSCALL_OFFSETS
	.align		4
        /*007c*/ 	.byte	0x04, 0x46
        /*007e*/ 	.short	(.L_33 - .L_32)


	//   ....[0]....
.L_32:
        /*0080*/ 	.word	0x000013c0


	//----- nvinfo : EIATTR_MBARRIER_INSTR_OFFSETS
	.align		4
.L_33:
        /*0084*/ 	.byte	0x04, 0x39
        /*0086*/ 	.short	(.L_35 - .L_34)


	//   ....[0]....
.L_34:
        /*0088*/ 	.word	0x00000230
        /*008c*/ 	.word	0x000000ff
        /*0090*/ 	.word	0x00000000
        /*0094*/ 	.short	0x0100
        /*0096*/ 	.byte	0x08
	.zero		1


	//   ....[1]....
        /*0098*/ 	.word	0x00000240
        /*009c*/ 	.word	0x000000ff
        /*00a0*/ 	.word	0x00000028
        /*00a4*/ 	.short	0x0100
        /*00a6*/ 	.byte	0x08
	.zero		1


	//   ....[2]....
        /*00a8*/ 	.word	0x00000250
        /*00ac*/ 	.word	0x000000ff
        /*00b0*/ 	.word	0x00000008
        /*00b4*/ 	.short	0x0100
        /*00b6*/ 	.byte	0x08
	.zero		1


	//   ....[3]....
        /*00b8*/ 	.word	0x00000260
        /*00bc*/ 	.word	0x000000ff
        /*00c0*/ 	.word	0x00000030
        /*00c4*/ 	.short	0x0100
        /*00c6*/ 	.byte	0x08
	.zero		1


	//   ....[4]....
        /*00c8*/ 	.word	0x00000270
        /*00cc*/ 	.word	0x000000ff
        /*00d0*/ 	.word	0x00000010
        /*00d4*/ 	.short	0x0100
        /*00d6*/ 	.byte	0x08
	.zero		1


	//   ....[5]....
        /*00d8*/ 	.word	0x00000280
        /*00dc*/ 	.word	0x000000ff
        /*00e0*/ 	.word	0x00000038
        /*00e4*/ 	.short	0x0100
        /*00e6*/ 	.byte	0x08
	.zero		1


	//   ....[6]....
        /*00e8*/ 	.word	0x00000290
        /*00ec*/ 	.word	0x000000ff
        /*00f0*/ 	.word	0x00000018
        /*00f4*/ 	.short	0x0100
        /*00f6*/ 	.byte	0x08
	.zero		1


	//   ....[7]....
        /*00f8*/ 	.word	0x000002a0
        /*00fc*/ 	.word	0x000000ff
        /*0100*/ 	.word	0x00000040
        /*0104*/ 	.short	0x0100
        /*0106*/ 	.byte	0x08
	.zero		1


	//   ....[8]....
        /*0108*/ 	.word	0x000002b0
        /*010c*/ 	.word	0x000000ff
        /*0110*/ 	.word	0x00000020
        /*0114*/ 	.short	0x0100
        /*0116*/ 	.byte	0x08
	.zero		1


	//   ....[9]....
        /*0118*/ 	.word	0x000002c0
        /*011c*/ 	.word	0x000000ff
        /*0120*/ 	.word	0x00000048
        /*0124*/ 	.short	0x0100
        /*0126*/ 	.byte	0x08
	.zero		1


	//   ....[10]....
        /*0128*/ 	.word	0x000006e0
        /*012c*/ 	.word	0x000000ff
        /*0130*/ 	.word	0x00000060
        /*0134*/ 	.short	0x0100
        /*0136*/ 	.byte	0x06
	.zero		1


	//   ....[11]....
        /*0138*/ 	.word	0x00000750
        /*013c*/ 	.word	0x000000ff
        /*0140*/ 	.word	0x00000068
        /*0144*/ 	.short	0x0100
        /*0146*/ 	.byte	0x06
	.zero		1


	//   ....[12]....
        /*0148*/ 	.word	0x00001480
        /*014c*/ 	.word	0x00000003
        /*0150*/ 	.word	0x00000000
        /*0154*/ 	.short	0x010a
        /*0156*/ 	.byte	0x3f
	.zero		1


	//   ....[13]....
        /*0158*/ 	.word	0x000014c0
        /*015c*/ 	.word	0x00000003
        /*0160*/ 	.word	0x00000000
        /*0164*/ 	.short	0x010a
        /*0166*/ 	.byte	0x3f
	.zero		1


	//   ....[14]....
        /*0168*/ 	.word	0x00001a10
        /*016c*/ 	.word	0x00000005
        /*0170*/ 	.word	0x00000000
        /*0174*/ 	.short	0x010a
        /*0176*/ 	.byte	0x3f
	.zero		1


	//   ....[15]....
        /*0178*/ 	.word	0x00001a50
        /*017c*/ 	.word	0x00000005
        /*0180*/ 	.word	0x00000000
        /*0184*/ 	.short	0x010a
        /*0186*/ 	.byte	0x3f
	.zero		1


	//   ....[16]....
        /*0188*/ 	.word	0x00001e30
        /*018c*/ 	.word	0x00000005
        /*0190*/ 	.word	0x00000000
        /*0194*/ 	.short	0x0101
        /*0196*/ 	.byte	0x3f
	.zero		1


	//   ....[17]....
        /*0198*/ 	.word	0x00002050
        /*019c*/ 	.word	0x00000003
        /*01a0*/ 	.word	0x00000000
        /*01a4*/ 	.short	0x0101
        /*01a6*/ 	.byte	0x3f
	.zero		1


	//   ....[18]....
        /*01a8*/ 	.word	0x00007e90
        /*01ac*/ 	.word	0x00000014
        /*01b0*/ 	.word	0x00000028
        /*01b4*/ 	.short	0x010a
        /*01b6*/ 	.byte	0x3f
	.zero		1


	//   ....[19]....
        /*01b8*/ 	.word	0x00008210
        /*01bc*/ 	.word	0x00000003
        /*01c0*/ 	.word	0x00000068
        /*01c4*/ 	.short	0x0101
        /*01c6*/ 	.byte	0x3f
	.zero		1


	//   ....[20]....
        /*01c8*/ 	.word	0x00008960
        /*01cc*/ 	.word	0x00000007
        /*01d0*/ 	.word	0x00000000
        /*01d4*/ 	.short	0x010a
        /*01d6*/ 	.byte	0x3f
	.zero		1


	//   ....[21]....
        /*01d8*/ 	.word	0x000089e0
        /*01dc*/ 	.word	0x00000008
        /*01e0*/ 	.word	0x00000000
        /*01e4*/ 	.short	0x010a
        /*01e6*/ 	.byte	0x3f
	.zero		1


	//   ....[22]....
        /*01e8*/ 	.word	0x00008a70
        /*01ec*/ 	.word	0x00000009
        /*01f0*/ 	.word	0x00000000
        /*01f4*/ 	.short	0x010a
        /*01f6*/ 	.byte	0x3f
	.zero		1


	//   ....[23]....
        /*01f8*/ 	.word	0x00008b00
        /*01fc*/ 	.word	0x00000006
        /*0200*/ 	.word	0x00000000
        /*0204*/ 	.short	0x010a
        /*0206*/ 	.byte	0x3f
	.zero		1


	//   ....[24]....
        /*0208*/ 	.word	0x00008b90
        /*020c*/ 	.word	0x00000003
        /*0210*/ 	.word	0x00000000
        /*0214*/ 	.short	0x010a
        /*0216*/ 	.byte	0x3f
	.zero		1


	//   ....[25]....
        /*0218*/ 	.word	0x00008bf0
        /*021c*/ 	.word	0x00000003
        /*0220*/ 	.word	0x00000000
        /*0224*/ 	.short	0x010a
        /*0226*/ 	.byte	0x3f
	.zero		1


	//   ....[26]....
        /*0228*/ 	.word	0x00008c40
        /*022c*/ 	.word	0x00000005
        /*0230*/ 	.word	0x00000000
        /*0234*/ 	.short	0x010a
        /*0236*/ 	.byte	0x3f
	.zero		1


	//   ....[27]....
        /*0238*/ 	.word	0x00008d10
        /*023c*/ 	.word	0x00000014
        /*0240*/ 	.word	0x00000028
        /*0244*/ 	.short	0x010a
        /*0246*/ 	.byte	0x3f
	.zero		1


	//   ....[28]....
        /*0248*/ 	.word	0x00008de0
        /*024c*/ 	.word	0x00000007
        /*0250*/ 	.word	0x00000000
        /*0254*/ 	.short	0x010a
        /*0256*/ 	.byte	0x3f
	.zero		1


	//   ....[29]....
        /*0258*/ 	.word	0x00008e30
        /*025c*/ 	.word	0x00000008
        /*0260*/ 	.word	0x00000000
        /*0264*/ 	.short	0x010a
        /*0266*/ 	.byte	0x3f
	.zero		1


	//   ....[30]....
        /*0268*/ 	.word	0x00008e80
        /*026c*/ 	.word	0x00000009
        /*0270*/ 	.word	0x00000000
        /*0274*/ 	.short	0x010a
        /*0276*/ 	.byte	0x3f
	.zero		1


	//   ....[31]....
        /*0278*/ 	.word	0x00008ed0
        /*027c*/ 	.word	0x00000006
        /*0280*/ 	.word	0x00000000
        /*0284*/ 	.short	0x010a
        /*0286*/ 	.byte	0x3f
	.zero		1


	//----- nvinfo : EIATTR_NUM_MBARRIERS
	.align		4
.L_35:
        /*0288*/ 	.byte	0x03, 0x38
        /*028a*/ 	.short	0x000c


	//----- nvinfo : EIATTR_EXIT_INSTR_OFFSETS
	.align		4
        /*028c*/ 	.byte	0x04, 0x1c
        /*028e*/ 	.short	(.L_37 - .L_36)


	//   ....[0]....
.L_36:
        /*0290*/ 	.word	0x00000910


	//   ....[1]....
        /*0294*/ 	.word	0x00001130


	//   ....[2]....
        /*0298*/ 	.word	0x000075b0


	//   ....[3]....
        /*029c*/ 	.word	0x00007b10


	//   ....[4]....
        /*02a0*/ 	.word	0x00008be0


	//----- nvinfo : EIATTR_MAX_THREADS
	.align		4
.L_37:
        /*02a4*/ 	.byte	0x04, 0x05
        /*02a6*/ 	.short	(.L_39 - .L_38)
.L_38:
        /*02a8*/ 	.word	0x00000180
        /*02ac*/ 	.word	0x00000001
        /*02b0*/ 	.word	0x00000001


	//----- nvinfo : EIATTR_CRS_STACK_SIZE
	.align		4
.L_39:
        /*02b4*/ 	.byte	0x04, 0x1e
        /*02b6*/ 	.short	(.L_41 - .L_40)
.L_40:
        /*02b8*/ 	.word	0x00000000


	//----- nvinfo : EIATTR_CBANK_PARAM_SIZE
	.align		4
.L_41:
        /*02bc*/ 	.byte	0x03, 0x19
        /*02be*/ 	.short	0x0470


	//----- nvinfo : EIATTR_PARAM_CBANK
	.align		4
        /*02c0*/ 	.byte	0x04, 0x0a
        /*02c2*/ 	.short	(.L_43 - .L_42)
	.align		4
.L_42:
        /*02c4*/ 	.word	index@(.nv.constant0._ZN7cutlass13device_kernelINS_4gemm6kernel13GemmUniversalIN4cute5tupleIJiiiiEEENS1_10collective13CollectiveMmaINS1_34MainloopSm90TmaGmmaWarpSpecializedILi5ENS5_IJNS4_1CILi1EEENSA_ILi8EEESB_EEENS1_35KernelTmaWarpSpecializedCooperativeEEENS5_IJNSA_ILi256EEENSA_ILi64EEESH_EEENS_10bfloat16_tENS5_IJlSB_lEEESJ_SK_NS4_8TiledMMAINS4_8MMA_AtomIJNS4_4SM904GMMA27MMA_64x64x16_F32BF16BF16_SSILNSO_5MajorE0ELSQ_0ELNSO_7ScaleInE1ELSR_1EEEEEENS4_6LayoutINS5_IJNSA_ILi2EEESB_SB_EEENS5_IJSB_NSA_ILi0EEESX_EEEEENS5_IJNS4_10UnderscoreES10_S10_EEEEENS4_23SM90_TMA_LOAD_MULTICASTENS4_14ComposedLayoutINS4_7SwizzleILi3ELi4ELi3EEENS4_18smem_ptr_flag_bitsILi16EEENSU_INS5_IJSC_SH_EEENS5_IJSH_SB_EEEEEEEvNS4_8identityENS4_13SM90_TMA_LOADES1C_vS1D_EENS_8epilogue10collective6detail29Sm90TmaWarpSpecializedAdapterINS1H_15DefaultEpilogueISJ_SK_SK_NS1G_6thread17LinearCombinationISJ_Li1EffLNS1L_9ScaleType4KindE0ELNS_15FloatRoundStyleE2ESJ_EENS1_15EpilogueDefaultEEEEEvvEEEEvNT_6ParamsE)
        /*02c8*/ 	.short	0x0210
        /*02ca*/ 	.short	0x0470


	//----- nvinfo : EIATTR_SW_WAR
	.align		4
.L_43:
        /*02cc*/ 	.byte	0x04, 0x36
        /*02ce*/ 	.short	(.L_45 - .L_44)
.L_44:
        /*02d0*/ 	.word	0x00000008
.L_45:


//--------------------- .nv.callgraph             --------------------------
	.section	.nv.callgraph,"",@"SHT_CUDA_CALLGRAPH"
	.align	4
	.sectionentsize	8
	.align		4
        /*0000*/ 	.word	0x00000000
	.align		4
        /*0004*/ 	.word	0xffffffff
	.align		4
        /*0008*/ 	.word	index@(_ZN7cutlass13device_kernelINS_4gemm6kernel13GemmUniversalIN4cute5tupleIJiiiiEEENS1_10collective13CollectiveMmaINS1_34MainloopSm90TmaGmmaWarpSpecializedILi5ENS5_IJNS4_1CILi1EEENSA_ILi8EEESB_EEENS1_35KernelTmaWarpSpecializedCooperativeEEENS5_IJNSA_ILi256EEENSA_ILi64EEESH_EEENS_10bfloat16_tENS5_IJlSB_lEEESJ_SK_NS4_8TiledMMAINS4_8MMA_AtomIJNS4_4SM904GMMA27MMA_64x64x16_F32BF16BF16_SSILNSO_5MajorE0ELSQ_0ELNSO_7ScaleInE1ELSR_1EEEEEENS4_6LayoutINS5_IJNSA_ILi2EEESB_SB_EEENS5_IJSB_NSA_ILi0EEESX_EEEEENS5_IJNS4_10UnderscoreES10_S10_EEEEENS4_23SM90_TMA_LOAD_MULTICASTENS4_14ComposedLayoutINS4_7SwizzleILi3ELi4ELi3EEENS4_18smem_ptr_flag_bitsILi16EEENSU_INS5_IJSC_SH_EEENS5_IJSH_SB_EEEEEEEvNS4_8identityENS4_13SM90_TMA_LOADES1C_vS1D_EENS_8epilogue10collective6detail29Sm90TmaWarpSpecializedAdapterINS1H_15DefaultEpilogueISJ_SK_SK_NS1G_6thread17LinearCombinationISJ_Li1EffLNS1L_9ScaleType4KindE0ELNS_15FloatRoundStyleE2ESJ_EENS1_15EpilogueDefaultEEEEEvvEEEEvNT_6ParamsE)
	.align		4
        /*000c*/ 	.word	index@(__assertfail)
	.align		4
        /*0010*/ 	.word	0x00000000
	.align		4
        /*0014*/ 	.word	0xfffffffe
	.align		4
        /*0018*/ 	.word	0x00000000
	.align		4
        /*001c*/ 	.word	0xfffffffd
	.align		4
        /*0020*/ 	.word	0x00000000
	.align		4
        /*0024*/ 	.word	0xfffffffc


//--------------------- .nv.constant4             --------------------------
	.section	.nv.constant4,"a",@progbits
	.align	8
	.align		8
.nv.constant4:
        /*0000*/ 	.dword	__assertfail
	.align		8
        /*0008*/ 	.dword	__unnamed_1
	.align		8
        /*0010*/ 	.dword	_ZN40_INTERNAL_520aacc7_4_k_cu_5824b8eb_203984cuda3std3__45__cpo5beginE
	.align		8
        /*0018*/ 	.dword	_ZN40_INTERNAL_520aacc7_4_k_cu_5824b8eb_203984cuda3std3__45__cpo3endE
	.align		8
        /*0020*/ 	.dword	_ZN40_INTERNAL_520aacc7_4_k_cu_5824b8eb_203984cuda3std3__45__cpo6cbeginE
	.align		8
        /*0028*/ 	.dword	_ZN40_INTERNAL_520aacc7_4_k_cu_5824b8eb_203984cuda3std3__45__cpo4cendE
	.align		8
        /*0030*/ 	.dword	_ZN40_INTERNAL_520aacc7_4_k_cu_5824b8eb_203984cuda3std3__442_GLOBAL__N__520aacc7_4_k_cu_5824b8eb_203986ignoreE
	.align		8
        /*0038*/ 	.dword	_ZN40_INTERNAL_520aacc7_4_k_cu_5824b8eb_203984cuda3std3__419piecewise_constructE
	.align		8
        /*0040*/ 	.dword	_ZN40_INTERNAL_520aacc7_4_k_cu_5824b8eb_203984cuda3std3__48in_placeE
	.align		8
        /*0048*/ 	.dword	_ZN40_INTERNAL_520aacc7_4_k_cu_5824b8eb_203984cuda3std6ranges3__45__cpo4swapE
	.align		8
        /*0050*/ 	.dword	_ZN40_INTERNAL_520aacc7_4_k_cu_5824b8eb_203984cuda3std6ranges3__45__cpo9iter_moveE
	.align		8
        /*0058*/ 	.dword	_ZN40_INTERNAL_520aacc7_4_k_cu_5824b8eb_203984cute7productE
	.align		8
        /*0060*/ 	.dword	_ZN40_INTERNAL_520aacc7_4_k_cu_5824b8eb_203984cute1_E
	.align		8
        /*0068*/ 	.dword	$str$22
	.align		8
        /*0070*/ 	.dword	$str$23


//--------------------- .text._ZN7cutlass13device_kernelINS_4gemm6kernel13GemmUniversalIN4cute5tupleIJiiiiEEENS1_10collective13CollectiveMmaINS1_34MainloopSm90TmaGmmaWarpSpecializedILi5ENS5_IJNS4_1CILi1EEENSA_ILi8EEESB_EEENS1_35KernelTmaWarpSpecializedCooperativeEEENS5_IJNSA_ILi256EEENSA_ILi64EEESH_EEENS_10bfloat16_tENS5_IJlSB_lEEESJ_SK_NS4_8TiledMMAINS4_8MMA_AtomIJNS4_4SM904GMMA27MMA_64x64x16_F32BF16BF16_SSILNSO_5MajorE0ELSQ_0ELNSO_7ScaleInE1ELSR_1EEEEEENS4_6LayoutINS5_IJNSA_ILi2EEESB_SB_EEENS5_IJSB_NSA_ILi0EEESX_EEEEENS5_IJNS4_10UnderscoreES10_S10_EEEEENS4_23SM90_TMA_LOAD_MULTICASTENS4_14ComposedLayoutINS4_7SwizzleILi3ELi4ELi3EEENS4_18smem_ptr_flag_bitsILi16EEENSU_INS5_IJSC_SH_EEENS5_IJSH_SB_EEEEEEEvNS4_8identityENS4_13SM90_TMA_LOADES1C_vS1D_EENS_8epilogue10collective6detail29Sm90TmaWarpSpecializedAdapterINS1H_15DefaultEpilogueISJ_SK_SK_NS1G_6thread17LinearCombinationISJ_Li1EffLNS1L_9ScaleType4KindE0ELNS_15FloatRoundStyleE2ESJ_EENS1_15EpilogueDefaultEEEEEvvEEEEvNT_6ParamsE --------------------------
	.section	.text._ZN7cutlass13device_kernelINS_4gemm6kernel13GemmUniversalIN4cute5tupleIJiiiiEEENS1_10collective13CollectiveMmaINS1_34MainloopSm90TmaGmmaWarpSpecializedILi5ENS5_IJNS4_1CILi1EEENSA_ILi8EEESB_EEENS1_35KernelTmaWarpSpecializedCooperativeEEENS5_IJNSA_ILi256EEENSA_ILi64EEESH_EEENS_10bfloat16_tENS5_IJlSB_lEEESJ_SK_NS4_8TiledMMAINS4_8MMA_AtomIJNS4_4SM904GMMA27MMA_64x64x16_F32BF16BF16_SSILNSO_5MajorE0ELSQ_0ELNSO_7ScaleInE1ELSR_1EEEEEENS4_6LayoutINS5_IJNSA_ILi2EEESB_SB_EEENS5_IJSB_NSA_ILi0EEESX_EEEEENS5_IJNS4_10UnderscoreES10_S10_EEEEENS4_23SM90_TMA_LOAD_MULTICASTENS4_14ComposedLayoutINS4_7SwizzleILi3ELi4ELi3EEENS4_18smem_ptr_flag_bitsILi16EEENSU_INS5_IJSC_SH_EEENS5_IJSH_SB_EEEEEEEvNS4_8identityENS4_13SM90_TMA_LOADES1C_vS1D_EENS_8epilogue10collective6detail29Sm90TmaWarpSpecializedAdapterINS1H_15DefaultEpilogueISJ_SK_SK_NS1G_6thread17LinearCombinationISJ_Li1EffLNS1L_9ScaleType4KindE0ELNS_15FloatRoundStyleE2ESJ_EENS1_15EpilogueDefaultEEEEEvvEEEEvNT_6ParamsE,"ax",@progbits
	.align	128
.text._ZN7cutlass13device_kernelINS_4gemm6kernel13GemmUniversalIN4cute5tupleIJiiiiEEENS1_10collective13CollectiveMmaINS1_34MainloopSm90TmaGmmaWarpSpecializedILi5ENS5_IJNS4_1CILi1EEENSA_ILi8EEESB_EEENS1_35KernelTmaWarpSpecializedCooperativeEEENS5_IJNSA_ILi256EEENSA_ILi64EEESH_EEENS_10bfloat16_tENS5_IJlSB_lEEESJ_SK_NS4_8TiledMMAINS4_8MMA_AtomIJNS4_4SM904GMMA27MMA_64x64x16_F32BF16BF16_SSILNSO_5MajorE0ELSQ_0ELNSO_7ScaleInE1ELSR_1EEEEEENS4_6LayoutINS5_IJNSA_ILi2EEESB_SB_EEENS5_IJSB_NSA_ILi0EEESX_EEEEENS5_IJNS4_10UnderscoreES10_S10_EEEEENS4_23SM90_TMA_LOAD_MULTICASTENS4_14ComposedLayoutINS4_7SwizzleILi3ELi4ELi3EEENS4_18smem_ptr_flag_bitsILi16EEENSU_INS5_IJSC_SH_EEENS5_IJSH_SB_EEEEEEEvNS4_8identityENS4_13SM90_TMA_LOADES1C_vS1D_EENS_8epilogue10collective6detail29Sm90TmaWarpSpecializedAdapterINS1H_15DefaultEpilogueISJ_SK_SK_NS1G_6thread17LinearCombinationISJ_Li1EffLNS1L_9ScaleType4KindE0ELNS_15FloatRoundStyleE2ESJ_EENS1_15EpilogueDefaultEEEEEvvEEEEvNT_6ParamsE:
        .type           _ZN7cutlass13device_kernelINS_4gemm6kernel13GemmUniversalIN4cute5tupleIJiiiiEEENS1_10collective13CollectiveMmaINS1_34MainloopSm90TmaGmmaWarpSpecializedILi5ENS5_IJNS4_1CILi1EEENSA_ILi8EEESB_EEENS1_35KernelTmaWarpSpecializedCooperativeEEENS5_IJNSA_ILi256EEENSA_ILi64EEESH_EEENS_10bfloat16_tENS5_IJlSB_lEEESJ_SK_NS4_8TiledMMAINS4_8MMA_AtomIJNS4_4SM904GMMA27MMA_64x64x16_F32BF16BF16_SSILNSO_5MajorE0ELSQ_0ELNSO_7ScaleInE1ELSR_1EEEEEENS4_6LayoutINS5_IJNSA_ILi2EEESB_SB_EEENS5_IJSB_NSA_ILi0EEESX_EEEEENS5_IJNS4_10UnderscoreES10_S10_EEEEENS4_23SM90_TMA_LOAD_MULTICASTENS4_14ComposedLayoutINS4_7SwizzleILi3ELi4ELi3EEENS4_18smem_ptr_flag_bitsILi16EEENSU_INS5_IJSC_SH_EEENS5_IJSH_SB_EEEEEEEvNS4_8identityENS4_13SM90_TMA_LOADES1C_vS1D_EENS_8epilogue10collective6detail29Sm90TmaWarpSpecializedAdapterINS1H_15DefaultEpilogueISJ_SK_SK_NS1G_6thread17LinearCombinationISJ_Li1EffLNS1L_9ScaleType4KindE0ELNS_15FloatRoundStyleE2ESJ_EENS1_15EpilogueDefaultEEEEEvvEEEEvNT_6ParamsE,@function
        .size           _ZN7cutlass13device_kernelINS_4gemm6kernel13GemmUniversalIN4cute5tupleIJiiiiEEENS1_10collective13CollectiveMmaINS1_34MainloopSm90TmaGmmaWarpSpecializedILi5ENS5_IJNS4_1CILi1EEENSA_ILi8EEESB_EEENS1_35KernelTmaWarpSpecializedCooperativeEEENS5_IJNSA_ILi256EEENSA_ILi64EEESH_EEENS_10bfloat16_tENS5_IJlSB_lEEESJ_SK_NS4_8TiledMMAINS4_8MMA_AtomIJNS4_4SM904GMMA27MMA_64x64x16_F32BF16BF16_SSILNSO_5MajorE0ELSQ_0ELNSO_7ScaleInE1ELSR_1EEEEEENS4_6LayoutINS5_IJNSA_ILi2EEESB_SB_EEENS5_IJSB_NSA_ILi0EEESX_EEEEENS5_IJNS4_10UnderscoreES10_S10_EEEEENS4_23SM90_TMA_LOAD_MULTICASTENS4_14ComposedLayoutINS4_7SwizzleILi3ELi4ELi3EEENS4_18smem_ptr_flag_bitsILi16EEENSU_INS5_IJSC_SH_EEENS5_IJSH_SB_EEEEEEEvNS4_8identityENS4_13SM90_TMA_LOADES1C_vS1D_EENS_8epilogue10collective6detail29Sm90TmaWarpSpecializedAdapterINS1H_15DefaultEpilogueISJ_SK_SK_NS1G_6thread17LinearCombinationISJ_Li1EffLNS1L_9ScaleType4KindE0ELNS_15FloatRoundStyleE2ESJ_EENS1_15EpilogueDefaultEEEEEvvEEEEvNT_6ParamsE,(.L_x_199 - _ZN7cutlass13device_kernelINS_4gemm6kernel13GemmUniversalIN4cute5tupleIJiiiiEEENS1_10collective13CollectiveMmaINS1_34MainloopSm90TmaGmmaWarpSpecializedILi5ENS5_IJNS4_1CILi1EEENSA_ILi8EEESB_EEENS1_35KernelTmaWarpSpecializedCooperativeEEENS5_IJNSA_ILi256EEENSA_ILi64EEESH_EEENS_10bfloat16_tENS5_IJlSB_lEEESJ_SK_NS4_8TiledMMAINS4_8MMA_AtomIJNS4_4SM904GMMA27MMA_64x64x16_F32BF16BF16_SSILNSO_5MajorE0ELSQ_0ELNSO_7ScaleInE1ELSR_1EEEEEENS4_6LayoutINS5_IJNSA_ILi2EEESB_SB_EEENS5_IJSB_NSA_ILi0EEESX_EEEEENS5_IJNS4_10UnderscoreES10_S10_EEEEENS4_23SM90_TMA_LOAD_MULTICASTENS4_14ComposedLayoutINS4_7SwizzleILi3ELi4ELi3EEENS4_18smem_ptr_flag_bitsILi16EEENSU_INS5_IJSC_SH_EEENS5_IJSH_SB_EEEEEEEvNS4_8identityENS4_13SM90_TMA_LOADES1C_vS1D_EENS_8epilogue10collective6detail29Sm90TmaWarpSpecializedAdapterINS1H_15DefaultEpilogueISJ_SK_SK_NS1G_6thread17LinearCombinationISJ_Li1EffLNS1L_9ScaleType4KindE0ELNS_15FloatRoundStyleE2ESJ_EENS1_15EpilogueDefaultEEEEEvvEEEEvNT_6ParamsE)
        .other          _ZN7cutlass13device_kernelINS_4gemm6kernel13GemmUniversalIN4cute5tupleIJiiiiEEENS1_10collective13CollectiveMmaINS1_34MainloopSm90TmaGmmaWarpSpecializedILi5ENS5_IJNS4_1CILi1EEENSA_ILi8EEESB_EEENS1_35KernelTmaWarpSpecializedCooperativeEEENS5_IJNSA_ILi256EEENSA_ILi64EEESH_EEENS_10bfloat16_tENS5_IJlSB_lEEESJ_SK_NS4_8TiledMMAINS4_8MMA_AtomIJNS4_4SM904GMMA27MMA_64x64x16_F32BF16BF16_SSILNSO_5MajorE0ELSQ_0ELNSO_7ScaleInE1ELSR_1EEEEEENS4_6LayoutINS5_IJNSA_ILi2EEESB_SB_EEENS5_IJSB_NSA_ILi0EEESX_EEEEENS5_IJNS4_10UnderscoreES10_S10_EEEEENS4_23SM90_TMA_LOAD_MULTICASTENS4_14ComposedLayoutINS4_7SwizzleILi3ELi4ELi3EEENS4_18smem_ptr_flag_bitsILi16EEENSU_INS5_IJSC_SH_EEENS5_IJSH_SB_EEEEEEEvNS4_8identityENS4_13SM90_TMA_LOADES1C_vS1D_EENS_8epilogue10collective6detail29Sm90TmaWarpSpecializedAdapterINS1H_15DefaultEpilogueISJ_SK_SK_NS1G_6thread17LinearCombinationISJ_Li1EffLNS1L_9ScaleType4KindE0ELNS_15FloatRoundStyleE2ESJ_EENS1_15EpilogueDefaultEEEEEvvEEEEvNT_6ParamsE,@"STO_CUDA_ENTRY STV_DEFAULT"
_ZN7cutlass13device_kernelINS_4gemm6kernel13GemmUniversalIN4cute5tupleIJiiiiEEENS1_10collective13CollectiveMmaINS1_34MainloopSm90TmaGmmaWarpSpecializedILi5ENS5_IJNS4_1CILi1EEENSA_ILi8EEESB_EEENS1_35KernelTmaWarpSpecializedCooperativeEEENS5_IJNSA_ILi256EEENSA_ILi64EEESH_EEENS_10bfloat16_tENS5_IJlSB_lEEESJ_SK_NS4_8TiledMMAINS4_8MMA_AtomIJNS4_4SM904GMMA27MMA_64x64x16_F32BF16BF16_SSILNSO_5MajorE0ELSQ_0ELNSO_7ScaleInE1ELSR_1EEEEEENS4_6LayoutINS5_IJNSA_ILi2EEESB_SB_EEENS5_IJSB_NSA_ILi0EEESX_EEEEENS5_IJNS4_10UnderscoreES10_S10_EEEEENS4_23SM90_TMA_LOAD_MULTICASTENS4_14ComposedLayoutINS4_7SwizzleILi3ELi4ELi3EEENS4_18smem_ptr_flag_bitsILi16EEENSU_INS5_IJSC_SH_EEENS5_IJSH_SB_EEEEEEEvNS4_8identityENS4_13SM90_TMA_LOADES1C_vS1D_EENS_8epilogue10collective6detail29Sm90TmaWarpSpecializedAdapterINS1H_15DefaultEpilogueISJ_SK_SK_NS1G_6thread17LinearCombinationISJ_Li1EffLNS1L_9ScaleType4KindE0ELNS_15FloatRoundStyleE2ESJ_EENS1_15EpilogueDefaultEEEEEvvEEEEvNT_6ParamsE:
[----:B------:R-:W0:Y:S01]  /*0000*/  LDC R1, c[0x0][0x28] ;  /* 0x00000a00ff017b82 */ /* 0x000e220000000800 */
[----:B------:R-:W1:Y:S01]  /*0010*/  S2R R18, SR_TID.X ;  /* 0x0000000000127919 */ /* 0x000e620000002100 */
[----:B------:R-:W-:Y:S01]  /*0020*/  ELECT P0, URZ, PT ;  /* 0x00000000003f782f */ /* 0x000fe20003800000 */
[----:B------:R-:W-:Y:S01]  /*0030*/  BSSY B0, `(.L_x_0) ;  /* 0x000000f000007945 */ /* 0x000fe20003800000 */
[--C-:B-1----:R-:W-:Y:S02]  /*0040*/  SHF.R.U32.HI R0, RZ, 0x5, R18.reuse ;  /* 0x00000005ff007819 */ /* 0x102fe40000011612 */
[----:B------:R-:W-:-:S03]  /*0050*/  SHF.R.U32.HI R3, RZ, 0x7, R18 ;  /* 0x00000007ff037819 */ /* 0x000fc60000011612 */
[----:B------:R-:W1:Y:S04]  /*0060*/  SHFL.IDX PT, R2, R0, RZ, 0x1f ;  /* 0x00001fff00027589 */ /* 0x000e6800000e0000 */
[----:B------:R2:W3:Y:S01]  /*0070*/  SHFL.IDX PT, R5, R3, RZ, 0x1f ;  /* 0x00001fff03057589 */ /* 0x0004e200000e0000 */
[----:B-1----:R-:W-:-:S13]  /*0080*/  ISETP.NE.OR P0, PT, R2, RZ, !P0 ;  /* 0x000000ff0200720c */ /* 0x002fda0004705670 */
[----:B0-23--:R-:W-:Y:S05]  /*0090*/  @P0 BRA `(.L_x_1) ;  /* 0x0000000000200947 */ /* 0x00dfea0003800000 */
[----:B------:R-:W-:Y:S02]  /*00a0*/  ULDC.64 UR4, c[0x0][0x198] ;  /* 0x0000660000047ab9 */ /* 0x000fe40000000a00 */
[----:B------:R-:W-:Y:S02]  /*00b0*/  UIADD3 UR6, UP0, UR4, 0xf0, URZ ;  /* 0x000000f004067890 */ /* 0x000fe4000ff1e03f */
[----:B------:R-:W-:Y:S02]  /*00c0*/  UIADD3 UR4, UP1, UR4, 0x1f0, URZ ;  /* 0x000001f004047890 */ /* 0x000fe4000ff3e03f */
[----:B------:R-:W-:Y:S02]  /*00d0*/  UIADD3.X UR7, URZ, UR5, URZ, UP0, !UPT ;  /* 0x000000053f077290 */ /* 0x000fe400087fe43f */
[----:B------:R-:W-:-:S07]  /*00e0*/  UIADD3.X UR5, URZ, UR5, URZ, UP1, !UPT ;  /* 0x000000053f057290 */ /* 0x000fce0008ffe43f */
[----:B------:R0:W-:Y:S02]  /*00f0*/  UTMACCTL.PF [UR6] ;  /* 0x00000000060079b9 */ /* 0x0001e40008040000 */
[----:B------:R0:W-:Y:S02]  /*0100*/  UTMACCTL.PF [UR4] ;  /* 0x00000000040079b9 */ /* 0x0001e40008040000 */
[----:B0-----:R-:W-:Y:S01]  /*0110*/  NOP ;  /* 0x0000000000007918 */ /* 0x001fe20000000000 */
.L_x_1:
[----:B------:R-:W-:Y:S05]  /*0120*/  BSYNC B0 ;  /* 0x0000000000007941 */ /* 0x000fea0003800000 */
.L_x_0:
[----:B------:R-:W0:Y:S02]  /*0130*/  SHFL.IDX PT, R3, R0, RZ, 0x1f ;  /* 0x00001fff00037589 */ /* 0x000e2400000e0000 */
[----:B0-----:R-:W-:-:S13]  /*0140*/  ISETP.NE.AND P0, PT, R3, RZ, PT ;  /* 0x000000ff0300720c */ /* 0x001fda0003f05270 */
[----:B------:R-:W-:Y:S05]  /*0150*/  @P0 BRA `(.L_x_2) ;  /* 0x0000000000600947 */ /* 0x000fea0003800000 */
[----:B------:R-:W0:Y:S01]  /*0160*/  S2UR UR8, SR_CgaCtaId ;  /* 0x00000000000879c3 */ /* 0x000e220000008800 */
[----:B------:R-:W-:Y:S01]  /*0170*/  UMOV UR4, 0x400 ;  /* 0x0000040000047882 */ /* 0x000fe20000000000 */
[----:B------:R-:W-:Y:S01]  /*0180*/  UMOV UR5, 0x1 ;  /* 0x0000000100057882 */ /* 0x000fe20000000000 */
[----:B------:R-:W-:Y:S01]  /*0190*/  UMOV UR6, 0x10 ;  /* 0x0000001000067882 */ /* 0x000fe20000000000 */
[----:B------:R-:W-:Y:S01]  /*01a0*/  ELECT P0, URZ, PT ;  /* 0x00000000003f782f */ /* 0x000fe20003800000 */
[----:B------:R-:W-:-:S04]  /*01b0*/  UIADD3 UR6, -UR6, 0x100000, URZ ;  /* 0x0010000006067890 */ /* 0x000fc8000fffe13f */
[----:B------:R-:W-:Y:S02]  /*01c0*/  USHF.L.U32 UR7, UR6, 0xb, URZ ;  /* 0x0000000b06077899 */ /* 0x000fe4000800063f */
[----:B------:R-:W-:Y:S02]  /*01d0*/  USHF.L.U32 UR6, UR6, 0x1, URZ ;  /* 0x0000000106067899 */ /* 0x000fe4000800063f */
[----:B0-----:R-:W-:Y:S02]  /*01e0*/  ULEA UR8, UR8, UR4, 0x18 ;  /* 0x0000000408087291 */ /* 0x001fe4000f8ec03f */
[----:B------:R-:W-:-:S04]  /*01f0*/  UIADD3 UR4, -UR5, 0x100000, URZ ;  /* 0x0010000005047890 */ /* 0x000fc8000fffe13f */
[----:B------:R-:W-:Y:S02]  /*0200*/  USHF.L.U32 UR5, UR4, 0xb, URZ ;  /* 0x0000000b04057899 */ /* 0x000fe4000800063f */
[----:B------:R-:W-:Y:S01]  /*0210*/  USHF.L.U32 UR4, UR4, 0x1, URZ ;  /* 0x0000000104047899 */ /* 0x000fe2000800063f */
[----:B------:R-:W0:Y:S11]  /*0220*/  FENCE.VIEW.ASYNC.S ;  /* 0x00000000000073c6 */ /* 0x000e360000000000 */
[----:B0-----:R0:W1:Y:S01]  /*0230*/  SYNCS.EXCH.64 URZ, [UR8], UR4 ;  /* 0x00000004083f75b2 */ /* 0x0010620008000100 */
[----:B------:R0:W2:Y:S01]  /*0240*/  SYNCS.EXCH.64 URZ, [UR8+0x28], UR6 ;  /* 0x00002806083f75b2 */ /* 0x0000a20008000100 */
[----:B------:R0:W3:Y:S01]  /*0250*/  SYNCS.EXCH.64 URZ, [UR8+0x8], UR4 ;  /* 0x00000804083f75b2 */ /* 0x0000e20008000100 */
[----:B------:R0:W4:Y:S01]  /*0260*/  SYNCS.EXCH.64 URZ, [UR8+0x30], UR6 ;  /* 0x00003006083f75b2 */ /* 0x0001220008000100 */
[----:B------:R0:W0:Y:S01]  /*0270*/  SYNCS.EXCH.64 URZ, [UR8+0x10], UR4 ;  /* 0x00001004083f75b2 */ /* 0x0000220008000100 */
[----:B------:R0:W0:Y:S01]  /*0280*/  SYNCS.EXCH.64 URZ, [UR8+0x38], UR6 ;  /* 0x00003806083f75b2 */ /* 0x0000220008000100 */
[----:B------:R0:W0:Y:S01]  /*0290*/  SYNCS.EXCH.64 URZ, [UR8+0x18], UR4 ;  /* 0x00001804083f75b2 */ /* 0x0000220008000100 */
[----:B------:R0:W0:Y:S01]  /*02a0*/  SYNCS.EXCH.64 URZ, [UR8+0x40], UR6 ;  /* 0x00004006083f75b2 */ /* 0x0000220008000100 */
[----:B------:R0:W0:Y:S01]  /*02b0*/  SYNCS.EXCH.64 URZ, [UR8+0x20], UR4 ;  /* 0x00002004083f75b2 */ /* 0x0000220008000100 */
[----:B------:R0:W0:Y:S01]  /*02c0*/  SYNCS.EXCH.64 URZ, [UR8+0x48], UR6 ;  /* 0x00004806083f75b2 */ /* 0x0000220008000100 */
[----:B------:R-:W-:Y:S01]  /*02d0*/  NOP ;  /* 0x0000000000007918 */ /* 0x000fe20000000000 */
.L_x_2:
[----:B------:R-:W5:Y:S01]  /*02e0*/  SHFL.IDX PT, R0, R0, RZ, 0x1f ;  /* 0x00001fff00007589 */ /* 0x000f6200000e0000 */
[----:B------:R-:W-:Y:S01]  /*02f0*/  SHF.R.S32.HI R7, RZ, 0x1f, R18 ;  /* 0x0000001fff077819 */ /* 0x000fe20000011412 */
[----:B0-----:R-:W0:Y:S01]  /*0300*/  S2UR UR8, SR_CTAID.X ;  /* 0x00000000000879c3 */ /* 0x001e220000002500 */
[----:B------:R-:W-:Y:S01]  /*0310*/  ELECT P0, URZ, PT ;  /* 0x00000000003f782f */ /* 0x000fe20003800000 */
[----:B------:R-:W1:Y:S01]  /*0320*/  S2R R4, SR_CTAID.Y ;  /* 0x0000000000047919 */ /* 0x000e620000002600 */
[----:B------:R-:W-:Y:S01]  /*0330*/  LEA.HI R7, R7, R18, RZ, 0x7 ;  /* 0x0000001207077211 */ /* 0x000fe200078f38ff */
[----:B------:R-:W-:Y:S01]  /*0340*/  ULDC UR4, c[0x0][0x154] ;  /* 0x0000550000047ab9 */ /* 0x000fe20000000800 */
[----:B------:R-:W-:Y:S01]  /*0350*/  SHF.R.S32.HI R8, RZ, 0x1f, R3 ;  /* 0x0000001fff087819 */ /* 0x000fe20000011403 */
[----:B------:R-:W-:Y:S01]  /*0360*/  NOP ;  /* 0x0000000000007918 */ /* 0x000fe20000000000 */
[----:B------:R-:W-:Y:S01]  /*0370*/  LOP3.LUT R7, R7, 0xffffff80, RZ, 0xc0, !PT ;  /* 0xffffff8007077812 */ /* 0x000fe200078ec0ff */
[----:B------:R-:W2:Y:S01]  /*0380*/  LDC R12, c[0x0][0x140] ;  /* 0x00005000ff0c7b82 */ /* 0x000ea20000000800 */
[----:B------:R-:W-:Y:S01]  /*0390*/  LEA.HI R8, R8, R3, RZ, 0x2 ;  /* 0x0000000308087211 */ /* 0x000fe200078f10ff */
[----:B------:R-:W-:-:S02]  /*03a0*/  NOP ;  /* 0x0000000000007918 */ /* 0x000fc40000000000 */
[----:B------:R-:W-:Y:S01]  /*03b0*/  IMAD.IADD R6, R18, 0x1, -R7 ;  /* 0x0000000112067824 */ /* 0x000fe200078e0a07 */
[----:B------:R-:W-:-:S03]  /*03c0*/  LOP3.LUT R8, R8, 0x3ffffffc, RZ, 0xc0, !PT ;  /* 0x3ffffffc08087812 */ /* 0x000fc600078ec0ff */
[----:B------:R-:W3:Y:S01]  /*03d0*/  LDC R10, c[0x0][0x144] ;  /* 0x00005100ff0a7b82 */ /* 0x000ee20000000800 */
[----:B------:R-:W-:Y:S02]  /*03e0*/  SHF.R.S32.HI R7, RZ, 0x1f, R6 ;  /* 0x0000001fff077819 */ /* 0x000fe40000011406 */
[----:B------:R-:W-:Y:S02]  /*03f0*/  LOP3.LUT P2, RZ, R6, 0x7, RZ, 0xc0, !PT ;  /* 0x0000000706ff7812 */ /* 0x000fe4000784c0ff */
[----:B------:R-:W-:Y:S01]  /*0400*/  LEA.HI R7, R7, R6, RZ, 0x3 ;  /* 0x0000000607077211 */ /* 0x000fe200078f18ff */
[----:B------:R-:W-:Y:S01]  /*0410*/  VIADD R6, R5, 0xffffffff ;  /* 0xffffffff05067836 */ /* 0x000fe20000000000 */
[----:B-----5:R-:W-:Y:S02]  /*0420*/  ISETP.NE.OR P0, PT, R0, RZ, !P0 ;  /* 0x000000ff0000720c */ /* 0x020fe40004705670 */
[--C-:B------:R-:W-:Y:S02]  /*0430*/  SHF.R.S32.HI R0, RZ, 0x3, R7.reuse ;  /* 0x00000003ff007819 */ /* 0x100fe40000011407 */
[----:B------:R-:W-:-:S02]  /*0440*/  SHF.R.S32.HI R7, RZ, 0x1f, R7 ;  /* 0x0000001fff077819 */ /* 0x000fc40000011407 */
[----:B------:R-:W-:Y:S02]  /*0450*/  ISETP.GE.U32.AND P5, PT, R6, 0x2, PT ;  /* 0x000000020600780c */ /* 0x000fe40003fa6070 */
[----:B------:R-:W-:Y:S02]  /*0460*/  LEA.HI R7, R7, R0, RZ, 0x2 ;  /* 0x0000000007077211 */ /* 0x000fe400078f10ff */
[----:B--2---:R-:W-:Y:S02]  /*0470*/  ISETP.EQ.U32.AND P3, PT, R12, 0x1, PT ;  /* 0x000000010c00780c */ /* 0x004fe40003f62070 */
[----:B-1----:R-:W-:Y:S01]  /*0480*/  I2FP.F32.U32 R9, R4 ;  /* 0x0000000400097245 */ /* 0x002fe20000201000 */
[----:B------:R-:W-:Y:S01]  /*0490*/  VOTEU.ALL UP0, P0 ;  /* 0x00000000003f7886 */ /* 0x000fe20000000000 */
[----:B------:R-:W-:Y:S01]  /*04a0*/  LOP3.LUT R7, R7, 0xfffffffc, RZ, 0xc0, !PT ;  /* 0xfffffffc07077812 */ /* 0x000fe200078ec0ff */
[----:B------:R-:W-:Y:S02]  /*04b0*/  VOTEU.ALL UP1, P0 ;  /* 0x00000000003f7886 */ /* 0x000fe40000020000 */
[----:B------:R-:W-:Y:S01]  /*04c0*/  FMUL R11, R9, UR4 ;  /* 0x00000004090b7c20 */ /* 0x000fe20008400000 */
[----:B------:R-:W-:Y:S01]  /*04d0*/  IMAD.IADD R9, R3, 0x1, -R8 ;  /* 0x0000000103097824 */ /* 0x000fe200078e0a08 */
[----:B0-----:R-:W-:Y:S01]  /*04e0*/  I2FP.F32.U32 R8, UR8 ;  /* 0x0000000800087c45 */ /* 0x001fe20008201000 */
[----:B------:R-:W-:Y:S01]  /*04f0*/  IMAD.IADD R0, R0, 0x1, -R7 ;  /* 0x0000000100007824 */ /* 0x000fe200078e0a07 */
[----:B------:R-:W0:Y:S01]  /*0500*/  @!UP0 S2UR UR7, SR_CgaCtaId ;  /* 0x00000000000789c3 */ /* 0x000e220000008800 */
[----:B------:R-:W-:Y:S01]  /*0510*/  ULDC UR4, c[0x0][0x150] ;  /* 0x0000540000047ab9 */ /* 0x000fe20000000800 */
[----:B------:R-:W1:Y:S01]  /*0520*/  F2I.U32.TRUNC.NTZ R11, R11 ;  /* 0x0000000b000b7305 */ /* 0x000e62000020f000 */
[----:B------:R-:W-:Y:S01]  /*0530*/  FMUL R8, R8, UR4 ;  /* 0x0000000408087c20 */ /* 0x000fe20008400000 */
[----:B------:R-:W-:Y:S01]  /*0540*/  SHF.R.S32.HI R3, RZ, 0x1f, R2 ;  /* 0x0000001fff037819 */ /* 0x000fe20000011402 */
[----:B------:R-:W-:Y:S01]  /*0550*/  IMAD R9, R9, 0x4, R0 ;  /* 0x0000000409097824 */ /* 0x000fe200078e0200 */
[----:B------:R-:W-:Y:S01]  /*0560*/  UMOV UR4, 0x20 ;  /* 0x0000002000047882 */ /* 0x000fe20000000000 */
[----:B------:R-:W-:Y:S01]  /*0570*/  @!UP0 UMOV UR6, 0x400 ;  /* 0x0000040000068882 */ /* 0x000fe20000000000 */
[----:B------:R-:W2:Y:S01]  /*0580*/  LDC R7, c[0x0][0x148] ;  /* 0x00005200ff077b82 */ /* 0x000ea20000000800 */
[----:B------:R-:W-:Y:S01]  /*0590*/  LEA.HI R3, R3, R2, RZ, 0x2 ;  /* 0x0000000203037211 */ /* 0x000fe200078f10ff */
[----:B------:R-:W5:Y:S01]  /*05a0*/  F2I.U32.TRUNC.NTZ R8, R8 ;  /* 0x0000000800087305 */ /* 0x000f62000020f000 */
[----:B------:R-:W-:Y:S01]  /*05b0*/  IMAD.SHL.U32 R22, R9, 0x4, RZ ;  /* 0x0000000409167824 */ /* 0x000fe200078e00ff */
[----:B------:R-:W-:-:S04]  /*05c0*/  @!UP0 UIADD3 UR4, -UR4, 0x100000, URZ ;  /* 0x0010000004048890 */ /* 0x000fc8000fffe13f */
[----:B------:R-:W-:Y:S02]  /*05d0*/  @!UP0 USHF.L.U32 UR5, UR4, 0xb, URZ ;  /* 0x0000000b04058899 */ /* 0x000fe4000800063f */
[----:B------:R-:W-:Y:S01]  /*05e0*/  @!UP0 USHF.L.U32 UR4, UR4, 0x1, URZ ;  /* 0x0000000104048899 */ /* 0x000fe2000800063f */
[----:B------:R-:W-:Y:S02]  /*05f0*/  LOP3.LUT R3, R3, 0xfffffffc, RZ, 0xc0, !PT ;  /* 0xfffffffc03037812 */ /* 0x000fe400078ec0ff */
[----:B------:R-:W-:Y:S01]  /*0600*/  LOP3.LUT R22, R9, 0xc, R22, 0x78, !PT ;  /* 0x0000000c09167812 */ /* 0x000fe200078e7816 */
[----:B-1----:R-:W-:Y:S02]  /*0610*/  IMAD.MOV R21, RZ, RZ, -R11 ;  /* 0x000000ffff157224 */ /* 0x002fe400078e0a0b */
[----:B------:R-:W-:Y:S01]  /*0620*/  IMAD.IADD R0, R2, 0x1, -R3 ;  /* 0x0000000102007824 */ /* 0x000fe200078e0a03 */
[----:B0-----:R-:W-:Y:S01]  /*0630*/  @!UP0 ULEA UR6, UR7, UR6, 0x18 ;  /* 0x0000000607068291 */ /* 0x001fe2000f8ec03f */
[----:B-----5:R-:W-:-:S03]  /*0640*/  IMAD.MOV R3, RZ, RZ, -R8 ;  /* 0x000000ffff037224 */ /* 0x020fc600078e0a08 */
[----:B------:R-:W-:Y:S01]  /*0650*/  ISETP.NE.AND P1, PT, R0, 0x3, PT ;  /* 0x000000030000780c */ /* 0x000fe20003f25270 */
[----:B------:R-:W-:Y:S01]  /*0660*/  VOTEU.ALL UP0, P0 ;  /* 0x00000000003f7886 */ /* 0x000fe20000000000 */
[----:B------:R-:W-:Y:S01]  /*0670*/  ISETP.LT.U32.AND P0, PT, R22, 0x8, !P2 ;  /* 0x000000081600780c */ /* 0x000fe20005701070 */
[----:B---3--:R-:W-:Y:S01]  /*0680*/  IMAD R3, R10, R3, UR8 ;  /* 0x000000080a037e24 */ /* 0x008fe2000f8e0203 */
[----:B------:R-:W-:Y:S01]  /*0690*/  ISETP.EQ.OR P1, PT, R0, RZ, !P1 ;  /* 0x000000ff0000720c */ /* 0x000fe20004f22670 */
[----:B--2---:R-:W-:Y:S01]  /*06a0*/  IMAD R9, R7, R21, R4 ;  /* 0x0000001507097224 */ /* 0x004fe200078e0204 */
[C---:B------:R-:W-:Y:S02]  /*06b0*/  ISETP.NE.AND P2, PT, R5.reuse, RZ, PT ;  /* 0x000000ff0500720c */ /* 0x040fe40003f45270 */
[----:B------:R-:W-:Y:S01]  /*06c0*/  ISETP.EQ.AND P1, PT, R5, RZ, P1 ;  /* 0x000000ff0500720c */ /* 0x000fe20000f22270 */
[----:B------:R-:W0:Y:S02]  /*06d0*/  FENCE.VIEW.ASYNC.S ;  /* 0x00000000000073c6 */ /* 0x000e240000000000 */
[----:B0-----:R0:W1:Y:S01]  /*06e0*/  @!UP0 SYNCS.EXCH.64 URZ, [UR6+0x60], UR4 ;  /* 0x00006004063f85b2 */ /* 0x0010620008000100 */
[----:B------:R-:W-:-:S02]  /*06f0*/  ISETP.NE.AND P4, PT, R9, R22, PT ;  /* 0x000000160900720c */ /* 0x000fc40003f85270 */
[----:B------:R-:W-:Y:S02]  /*0700*/  SEL R19, RZ, 0x1, !P1 ;  /* 0x00000001ff137807 */ /* 0x000fe40004800000 */
[----:B------:R-:W-:Y:S02]  /*0710*/  ISETP.EQ.OR P4, PT, R3, RZ, !P4 ;  /* 0x000000ff0300720c */ /* 0x000fe40006782670 */
[----:B------:R-:W-:Y:S02]  /*0720*/  SEL R19, R19, 0x2, P5 ;  /* 0x0000000213137807 */ /* 0x000fe40002800000 */
[----:B------:R-:W-:-:S04]  /*0730*/  PLOP3.LUT P0, PT, P0, P4, PT, 0x80, 0x0 ;  /* 0x000000000000781c */ /* 0x000fc80000709070 */
[----:B------:R-:W-:Y:S01]  /*0740*/  P2R R102, PR, RZ, 0x1 ;  /* 0x00000001ff667803 */ /* 0x000fe20000000000 */
[----:B------:R0:W2:Y:S01]  /*0750*/  @!UP1 SYNCS.EXCH.64 URZ, [UR6+0x68], UR4 ;  /* 0x00006804063f95b2 */ /* 0x0000a20008000100 */
[----:B------:R-:W-:Y:S01]  /*0760*/  NOP ;  /* 0x0000000000007918 */ /* 0x000fe20000000000 */
[----:B------:R-:W-:Y:S06]  /*0770*/  @!P3 BRA `(.L_x_3) ;  /* 0x000000000008b947 */ /* 0x000fec0003800000 */
[----:B-12-4-:R-:W-:Y:S01]  /*0780*/  UCGABAR_ARV ;  /* 0x00000000000079c7 */ /* 0x016fe20008000000 */
[----:B------:R-:W-:Y:S05]  /*0790*/  BRA `(.L_x_4) ;  /* 0x0000000000047947 */ /* 0x000fea0003800000 */
.L_x_3:
[----:B-12-4-:R-:W-:Y:S01]  /*07a0*/  NOP ;  /* 0x0000000000007918 */ /* 0x016fe20000000000 */
.L_x_4:
[----:B------:R-:W1:Y:S01]  /*07b0*/  LDC R2, c[0x0][0x65c] ;  /* 0x00019700ff027b82 */ /* 0x000e620000000800 */
[----:B------:R-:W-:Y:S01]  /*07c0*/  LOP3.LUT R5, R5, 0xffffefff, RZ, 0xc0, !PT ;  /* 0xffffefff05057812 */ /* 0x000fe200078ec0ff */
[----:B------:R-:W-:Y:S02]  /*07d0*/  IMAD.U32 R8, RZ, RZ, UR8 ;  /* 0x00000008ff087e24 */ /* 0x000fe4000f8e00ff */
[----:B------:R-:W-:Y:S01]  /*07e0*/  IMAD.MOV.U32 R9, RZ, RZ, RZ ;  /* 0x000000ffff097224 */ /* 0x000fe200078e00ff */
[----:B-1----:R-:W-:-:S13]  /*07f0*/  ISETP.NE.AND P1, PT, R2, 0x1, PT ;  /* 0x000000010200780c */ /* 0x002fda0003f25270 */
[----:B------:R-:W1:Y:S01]  /*0800*/  @P1 LDC R17, c[0x0][0x10] ;  /* 0x00000400ff111b82 */ /* 0x000e620000000800 */
[----:B------:R-:W-:Y:S01]  /*0810*/  @P1 LOP3.LUT R5, R5, 0x1000, RZ, 0xfc, !PT ;  /* 0x0000100005051812 */ /* 0x000fe200078efcff */
[----:B------:R-:W-:Y:S02]  /*0820*/  @P1 IMAD.MOV.U32 R5, RZ, RZ, RZ ;  /* 0x000000ffff051224 */ /* 0x000fe400078e00ff */
[----:B------:R-:W-:-:S04]  /*0830*/  @P1 IMAD.MOV.U32 R13, RZ, RZ, RZ ;  /* 0x000000ffff0d1224 */ /* 0x000fc800078e00ff */
[----:B------:R-:W2:Y:S01]  /*0840*/  @!P1 LDC R11, c[0x0][0xc] ;  /* 0x00000300ff0b9b82 */ /* 0x000ea20000000800 */
[----:B-1----:R-:W-:-:S04]  /*0850*/  @P1 IMAD.WIDE.U32 R16, R17, UR8, R4 ;  /* 0x0000000811101c25 */ /* 0x002fc8000f8e0004 */
[----:B------:R-:W-:Y:S02]  /*0860*/  @P1 IMAD.IADD R17, R17, 0x1, R13 ;  /* 0x0000000111111824 */ /* 0x000fe400078e020d */
[----:B--2---:R-:W-:-:S04]  /*0870*/  @!P1 IMAD.WIDE.U32 R8, R4, R11, R8 ;  /* 0x0000000b04089225 */ /* 0x004fc800078e0008 */
[----:B------:R-:W-:Y:S02]  /*0880*/  @!P1 IMAD.MOV.U32 R16, RZ, RZ, R8 ;  /* 0x000000ffff109224 */ /* 0x000fe400078e0008 */
[----:B------:R-:W-:Y:S01]  /*0890*/  @!P1 IMAD.MOV.U32 R17, RZ, RZ, R9 ;  /* 0x000000ffff119224 */ /* 0x000fe200078e0009 */
[----:B------:R-:W-:Y:S06]  /*08a0*/  @!P3 BRA `(.L_x_5) ;  /* 0x00000000000cb947 */ /* 0x000fec0003800000 */
[----:B------:R-:W-:Y:S01]  /*08b0*/  UCGABAR_WAIT ;  /* 0x0000000000007dc7 */ /* 0x000fe20008000000 */
[----:B------:R-:W-:Y:S01]  /*08c0*/  CCTL.IVALL ;  /* 0x00000000ff00798f */ /* 0x000fe20002000000 */
[----:B------:R-:W-:Y:S05]  /*08d0*/  BRA `(.L_x_6) ;  /* 0x0000000000047947 */ /* 0x000fea0003800000 */
.L_x_5:
[----:B------:R-:W-:Y:S06]  /*08e0*/  BAR.SYNC.DEFER_BLOCKING 0x0 ;  /* 0x0000000000007b1d */ /* 0x000fec0000010000 */
.L_x_6:
[----:B------:R-:W-:Y:S05]  /*08f0*/  @!P2 BRA `(.L_x_7) ;  /* 0x0000006c0030a947 */ /* 0x000fea0003800000 */
[----:B------:R-:W-:-:S13]  /*0900*/  ISETP.GT.U32.AND P0, PT, R6, 0x1, PT ;  /* 0x000000010600780c */ /* 0x000fda0003f04070 */
[----:B0-----:R-:W-:Y:S05]  /*0910*/  @P0 EXIT ;  /* 0x000000000000094d */ /* 0x001fea0003800000 */
[----:B------:R-:W-:Y:S01]  /*0920*/  ULDC.64 UR4, c[0x0][0x650] ;  /* 0x0001940000047ab9 */ /* 0x000fe20000000a00 */
[----:B------:R-:W-:Y:S01]  /*0930*/  PRMT R0, RZ, 0x7610, R0 ;  /* 0x00007610ff007816 */ /* 0x000fe20000000000 */
[----:B------:R-:W-:Y:S01]  /*0940*/  IMAD.MOV.U32 R98, RZ, RZ, -0x1 ;  /* 0xffffffffff627424 */ /* 0x000fe200078e00ff */
[----:B------:R-:W-:Y:S01]  /*0950*/  ISETP.GE.U32.AND P0, PT, R16, UR4, PT ;  /* 0x0000000410007c0c */ /* 0x000fe2000bf06070 */
[----:B------:R-:W-:Y:S02]  /*0960*/  IMAD.MOV.U32 R90, RZ, RZ, -0x1 ;  /* 0xffffffffff5a7424 */ /* 0x000fe400078e00ff */
[----:B------:R-:W-:Y:S01]  /*0970*/  IMAD.MOV.U32 R23, RZ, RZ, -0x1 ;  /* 0xffffffffff177424 */ /* 0x000fe200078e00ff */
[----:B------:R-:W-:-:S13]  /*0980*/  ISETP.GE.U32.AND.EX P0, PT, R17, UR5, PT, P0 ;  /* 0x0000000511007c0c */ /* 0x000fda000bf06100 */
[----:B------:R-:W-:Y:S05]  /*0990*/  @P0 BRA `(.L_x_8) ;  /* 0x00000004002c0947 */ /* 0x000fea0003800000 */
[----:B------:R-:W0:Y:S01]  /*09a0*/  LDC.64 R24, c[0x0][0x628] ;  /* 0x00018a00ff187b82 */ /* 0x000e220000000a00 */
[----:B------:R-:W-:Y:S02]  /*09b0*/  IMAD.MOV.U32 R8, RZ, RZ, R16 ;  /* 0x000000ffff087224 */ /* 0x000fe400078e0010 */
[----:B------:R-:W-:-:S05]  /*09c0*/  IMAD.MOV.U32 R9, RZ, RZ, R17 ;  /* 0x000000ffff097224 */ /* 0x000fca00078e0011 */
[----:B------:R-:W1:Y:S08]  /*09d0*/  LDC R0, c[0x0][0x630] ;  /* 0x00018c00ff007b82 */ /* 0x000e700000000800 */
[----:B------:R-:W2:Y:S01]  /*09e0*/  LDC.64 R26, c[0x0][0x620] ;  /* 0x00018800ff1a7b82 */ /* 0x000ea20000000a00 */
[----:B0-----:R-:W-:-:S04]  /*09f0*/  ISETP.NE.U32.AND P0, PT, R24, RZ, PT ;  /* 0x000000ff1800720c */ /* 0x001fc80003f05070 */
[----:B------:R-:W-:-:S13]  /*0a00*/  ISETP.NE.AND.EX P0, PT, R25, RZ, PT, P0 ;  /* 0x000000ff1900720c */ /* 0x000fda0003f05300 */
[----:B-12---:R-:W-:Y:S05]  /*0a10*/  @!P0 BRA `(.L_x_9) ;  /* 0x0000000000288947 */ /* 0x006fea0003800000 */
[----:B------:R-:W0:Y:S02]  /*0a20*/  LDC R13, c[0x0][0x634] ;  /* 0x00018d00ff0d7b82 */ /* 0x000e240000000800 */
[----:B0-----:R-:W-:-:S05]  /*0a30*/  IADD3 R13, P0, R16, R13, RZ ;  /* 0x0000000d100d7210 */ /* 0x001fca0007f1e0ff */
[----:B------:R-:W-:-:S04]  /*0a40*/  IMAD.X R15, RZ, RZ, R17, P0 ;  /* 0x000000ffff0f7224 */ /* 0x000fc800000e0611 */
[----:B------:R-:W-:-:S04]  /*0a50*/  IMAD.WIDE.U32 R8, R15, R24, RZ ;  /* 0x000000180f087225 */ /* 0x000fc800078e00ff */
[----:B------:R-:W-:-:S04]  /*0a60*/  IMAD.WIDE.U32 R10, P0, R13, R25, R8 ;  /* 0x000000190d0a7225 */ /* 0x000fc80007800008 */
[----:B------:R-:W-:-:S04]  /*0a70*/  IMAD.WIDE.U32 R8, R13, R24, RZ ;  /* 0x000000180d087225 */ /* 0x000fc800078e00ff */
[----:B------:R-:W-:Y:S01]  /*0a80*/  IMAD.X R13, RZ, RZ, RZ, P0 ;  /* 0x000000ffff0d7224 */ /* 0x000fe200000e06ff */
[----:B------:R-:W-:Y:S01]  /*0a90*/  IADD3 RZ, P0, R9, R10, RZ ;  /* 0x0000000a09ff7210 */ /* 0x000fe20007f1e0ff */
[----:B------:R-:W-:-:S04]  /*0aa0*/  IMAD.MOV.U32 R12, RZ, RZ, R11 ;  /* 0x000000ffff0c7224 */ /* 0x000fc800078e000b */
[----:B------:R-:W-:-:S08]  /*0ab0*/  IMAD.WIDE.U32.X R8, R15, R25, R12, P0 ;  /* 0x000000190f087225 */ /* 0x000fd000000e040c */
.L_x_9:
[----:B------:R-:W0:Y:S01]  /*0ac0*/  LDC.64 R24, c[0x0][0x640] ;  /* 0x00019000ff187b82 */ /* 0x000e220000000a00 */
[-CC-:B------:R-:W-:Y:S01]  /*0ad0*/  SHF.R.U64 R28, R8, R0.reuse, R9.reuse ;  /* 0x00000000081c7219 */ /* 0x180fe20000001209 */
[----:B------:R-:W-:Y:S01]  /*0ae0*/  IMAD R30, R7, R21, R4 ;  /* 0x00000015071e7224 */ /* 0x000fe200078e0204 */
[----:B------:R-:W-:Y:S01]  /*0af0*/  SHF.R.U32.HI R0, RZ, R0, R9 ;  /* 0x00000000ff007219 */ /* 0x000fe20000011609 */
[----:B------:R-:W-:Y:S01]  /*0b00*/  IMAD.MOV.U32 R21, RZ, RZ, 0x1 ;  /* 0x00000001ff157424 */ /* 0x000fe200078e00ff */
[----:B------:R-:W-:-:S03]  /*0b10*/  IADD3 R5, P0, RZ, -R28, RZ ;  /* 0x8000001cff057210 */ /* 0x000fc60007f1e0ff */
[----:B------:R-:W1:Y:S02]  /*0b20*/  LDC R6, c[0x0][0x618] ;  /* 0x00018600ff067b82 */ /* 0x000e640000000800 */
[----:B------:R-:W-:-:S04]  /*0b30*/  IMAD.X R9, RZ, RZ, ~R0, P0 ;  /* 0x000000ffff097224 */ /* 0x000fc800000e0e00 */
[-C--:B------:R-:W-:Y:S02]  /*0b40*/  IMAD R0, R9, R26.reuse, RZ ;  /* 0x0000001a09007224 */ /* 0x080fe400078e02ff */
[----:B------:R-:W2:Y:S01]  /*0b50*/  LDC R11, c[0x0][0x608] ;  /* 0x00018200ff0b7b82 */ /* 0x000ea20000000800 */
[----:B------:R-:W-:-:S04]  /*0b60*/  IMAD.WIDE.U32 R8, R5, R26, R16 ;  /* 0x0000001a05087225 */ /* 0x000fc800078e0010 */
[----:B------:R-:W-:-:S03]  /*0b70*/  IMAD R5, R5, R27, R0 ;  /* 0x0000001b05057224 */ /* 0x000fc600078e0200 */
[----:B------:R-:W3:Y:S01]  /*0b80*/  LDC R12, c[0x0][0x658] ;  /* 0x00019600ff0c7b82 */ /* 0x000ee20000000800 */
[----:B0-----:R-:W-:Y:S01]  /*0b90*/  ISETP.NE.U32.AND P0, PT, R24, RZ, PT ;  /* 0x000000ff1800720c */ /* 0x001fe20003f05070 */
[----:B------:R-:W-:Y:S02]  /*0ba0*/  IMAD.IADD R5, R9, 0x1, R5 ;  /* 0x0000000109057824 */ /* 0x000fe400078e0205 */
[----:B------:R-:W-:Y:S01]  /*0bb0*/  IMAD.MOV.U32 R9, RZ, RZ, -0x1 ;  /* 0xffffffffff097424 */ /* 0x000fe200078e00ff */
[----:B------:R-:W-:-:S03]  /*0bc0*/  ISETP.NE.AND.EX P0, PT, R25, RZ, PT, P0 ;  /* 0x000000ff1900720c */ /* 0x000fc60003f05300 */
[----:B------:R-:W0:Y:S01]  /*0bd0*/  LDC R15, c[0x0][0x600] ;  /* 0x00018000ff0f7b82 */ /* 0x000e220000000800 */
[-CC-:B-1----:R-:W-:Y:S02]  /*0be0*/  SHF.R.U64 R13, R8, R6.reuse, R5.reuse ;  /* 0x00000006080d7219 */ /* 0x182fe40000001205 */
[----:B------:R-:W-:-:S05]  /*0bf0*/  SHF.R.U32.HI R0, RZ, R6, R5 ;  /* 0x00000006ff007219 */ /* 0x000fca0000011605 */
[----:B------:R-:W1:Y:S01]  /*0c00*/  LDC R14, c[0x0][0x648] ;  /* 0x00019200ff0e7b82 */ /* 0x000e620000000800 */
[-CC-:B--2---:R-:W-:Y:S02]  /*0c10*/  SHF.R.U64 R27, R13, R11.reuse, R0.reuse ;  /* 0x0000000b0d1b7219 */ /* 0x184fe40000001200 */
[----:B------:R-:W-:-:S05]  /*0c20*/  SHF.R.U32.HI R5, RZ, R11, R0 ;  /* 0x0000000bff057219 */ /* 0x000fca0000011600 */
[----:B------:R-:W2:Y:S01]  /*0c30*/  LDC R20, c[0x0][0x638] ;  /* 0x00018e00ff147b82 */ /* 0x000ea20000000800 */
[-CC-:B---3--:R-:W-:Y:S02]  /*0c40*/  SHF.R.U64 R26, R27, R12.reuse, R5.reuse ;  /* 0x0000000c1b1a7219 */ /* 0x188fe40000001205 */
[-C--:B------:R-:W-:Y:S02]  /*0c50*/  SHF.L.U32 R0, R9, R12.reuse, RZ ;  /* 0x0000000c09007219 */ /* 0x080fe400000006ff */
[----:B------:R-:W-:Y:S01]  /*0c60*/  SHF.R.U32.HI R5, RZ, R12, R5 ;  /* 0x0000000cff057219 */ /* 0x000fe20000011605 */
[----:B------:R-:W-:Y:S01]  /*0c70*/  IMAD.MOV.U32 R4, RZ, RZ, R26 ;  /* 0x000000ffff047224 */ /* 0x000fe200078e001a */
[----:B------:R-:W-:Y:S01]  /*0c80*/  LOP3.LUT R10, RZ, R0, RZ, 0x33, !PT ;  /* 0x00000000ff0a7212 */ /* 0x000fe200078e33ff */
[----:B------:R-:W3:Y:S01]  /*0c90*/  LDC R23, c[0x0][0x610] ;  /* 0x00018400ff177b82 */ /* 0x000ee20000000800 */
[----:B------:R-:W-:Y:S05]  /*0ca0*/  @!P0 BRA `(.L_x_10) ;  /* 0x0000000000288947 */ /* 0x000fea0003800000 */
[----:B------:R-:W4:Y:S02]  /*0cb0*/  LDC R9, c[0x0][0x64c] ;  /* 0x00019300ff097b82 */ /* 0x000f240000000800 */
[----:B----4-:R-:W-:-:S05]  /*0cc0*/  IADD3 R9, P0, R26, R9, RZ ;  /* 0x000000091a097210 */ /* 0x010fca0007f1e0ff */
        /* <DEDUP_REMOVED lines=8> */
.L_x_10:
[----:B-1----:R-:W-:Y:S01]  /*0d50*/  SHF.R.U64 R4, R4, R14, R5 ;  /* 0x0000000e04047219 */ /* 0x002fe20000001205 */
[----:B0-----:R-:W-:Y:S01]  /*0d60*/  VIADD R6, R15, 0xffffffff ;  /* 0xffffffff0f067836 */ /* 0x001fe20000000000 */
[----:B------:R-:W-:Y:S02]  /*0d70*/  SHF.L.U32 R0, R21, R12, RZ ;  /* 0x0000000c15007219 */ /* 0x000fe400000006ff */
[----:B------:R-:W-:Y:S01]  /*0d80*/  LOP3.LUT R5, R27, R10, RZ, 0xc0, !PT ;  /* 0x0000000a1b057212 */ /* 0x000fe200078ec0ff */
[----:B------:R-:W-:Y:S01]  /*0d90*/  IMAD.MOV R7, RZ, RZ, -R4 ;  /* 0x000000ffff077224 */ /* 0x000fe200078e0a04 */
[----:B------:R-:W-:Y:S02]  /*0da0*/  SEL R3, R3, R30, !P1 ;  /* 0x0000001e03037207 */ /* 0x000fe40004800000 */
[----:B------:R-:W-:Y:S01]  /*0db0*/  LOP3.LUT R6, R13, R6, RZ, 0xc0, !PT ;  /* 0x000000060d067212 */ /* 0x000fe200078ec0ff */
[----:B------:R-:W-:Y:S02]  /*0dc0*/  IMAD R4, R0, R4, R5 ;  /* 0x0000000400047224 */ /* 0x000fe400078e0205 */
[----:B--2---:R-:W-:-:S02]  /*0dd0*/  IMAD R0, R7, R20, R26 ;  /* 0x0000001407007224 */ /* 0x004fc400078e021a */
[----:B---3--:R-:W-:Y:S02]  /*0de0*/  IMAD R3, R4, R23, R3 ;  /* 0x0000001704037224 */ /* 0x008fe400078e0203 */
[----:B------:R-:W-:Y:S02]  /*0df0*/  IMAD R98, R0, R15, R6 ;  /* 0x0000000f00627224 */ /* 0x000fe400078e0206 */
[----:B------:R-:W-:Y:S02]  /*0e00*/  IMAD.MOV.U32 R4, RZ, RZ, 0x1 ;  /* 0x00000001ff047424 */ /* 0x000fe400078e00ff */
[----:B------:R-:W-:Y:S01]  /*0e10*/  IMAD.MOV.U32 R23, RZ, RZ, R28 ;  /* 0x000000ffff177224 */ /* 0x000fe200078e001c */
[----:B------:R-:W-:Y:S02]  /*0e20*/  SEL R90, R98, R3, !P1 ;  /* 0x00000003625a7207 */ /* 0x000fe40004800000 */
[----:B------:R-:W-:Y:S02]  /*0e30*/  PRMT R0, R4, 0x7610, R0 ;  /* 0x0000761004007816 */ /* 0x000fe40000000000 */
[----:B------:R-:W-:-:S07]  /*0e40*/  SEL R98, R3, R98, !P1 ;  /* 0x0000006203627207 */ /* 0x000fce0004800000 */
.L_x_8:
[----:B------:R-:W-:-:S08]  /*0e50*/  NOP ;  /* 0x0000000000007918 */ /* 0x000fd00000000000 */
[----:B------:R-:W0:Y:S02]  /*0e60*/  USETMAXREG.TRY_ALLOC.CTAPOOL UP0, 0xe8 ;  /* 0x000000e8000079c8 */ /* 0x000e240008000600 */
[----:B0-----:R-:W-:-:S13]  /*0e70*/  PLOP3.LUT P0, PT, PT, PT, UP0, 0x80, 0x0 ;  /* 0x000000000000781c */ /* 0x001fda0003f0f008 */
[----:B------:R-:W-:Y:S05]  /*0e80*/  @!P0 BRA `(.L_x_8) ;  /* 0xfffffffc00f08947 */ /* 0x000fea000383ffff */
[----:B------:R-:W-:Y:S01]  /*0e90*/  ULDC.64 UR4, c[0x0][0x598] ;  /* 0x0001660000047ab9 */ /* 0x000fe20000000a00 */
[----:B------:R-:W-:Y:S01]  /*0ea0*/  ULDC.64 UR36, c[0x0][0x208] ;  /* 0x0000820000247ab9 */ /* 0x000fe20000000a00 */
[----:B------:R-:W-:-:S04]  /*0eb0*/  ISETP.NE.U32.AND P0, PT, RZ, UR4, PT ;  /* 0x00000004ff007c0c */ /* 0x000fc8000bf05070 */
[----:B------:R-:W-:-:S13]  /*0ec0*/  ISETP.NE.AND.EX P0, PT, RZ, UR5, PT, P0 ;  /* 0x00000005ff007c0c */ /* 0x000fda000bf05300 */
[----:B------:R-:W-:Y:S05]  /*0ed0*/  @!P0 BRA `(.L_x_11) ;  /* 0x00000000001c8947 */ /* 0x000fea0003800000 */
[----:B------:R-:W0:Y:S02]  /*0ee0*/  LDC.64 R4, c[0x0][0x598] ;  /* 0x00016600ff047b82 */ /* 0x000e240000000a00 */
[----:B0-----:R-:W2:Y:S02]  /*0ef0*/  LDG.E.64 R4, desc[UR36][R4.64] ;  /* 0x0000002404047981 */ /* 0x001ea4000c1e1b00 */
[----:B--2---:R-:W-:-:S04]  /*0f00*/  ISETP.NE.U32.AND P0, PT, R4, RZ, PT ;  /* 0x000000ff0400720c */ /* 0x004fc80003f05070 */
[----:B------:R-:W-:-:S13]  /*0f10*/  ISETP.NE.AND.EX P0, PT, R5, RZ, PT, P0 ;  /* 0x000000ff0500720c */ /* 0x000fda0003f05300 */
[----:B------:R-:W-:Y:S05]  /*0f20*/  @!P0 BRA `(.L_x_11) ;  /* 0x0000000000088947 */ /* 0x000fea0003800000 */
[----:B------:R0:W5:Y:S01]  /*0f30*/  LD.E R88, desc[UR36][R4.64] ;  /* 0x0000002404587980 */ /* 0x000162000c101900 */
[----:B------:R-:W-:Y:S05]  /*0f40*/  BRA `(.L_x_12) ;  /* 0x0000000000247947 */ /* 0x000fea0003800000 */
.L_x_11:
[----:B------:R-:W-:Y:S02]  /*0f50*/  ULDC.64 UR4, c[0x0][0x588] ;  /* 0x0001620000047ab9 */ /* 0x000fe40000000a00 */
[----:B------:R-:W-:-:S04]  /*0f60*/  ISETP.NE.U32.AND P0, PT, RZ, UR4, PT ;  /* 0x00000004ff007c0c */ /* 0x000fc8000bf05070 */
[----:B------:R-:W-:-:S13]  /*0f70*/  ISETP.NE.AND.EX P0, PT, RZ, UR5, PT, P0 ;  /* 0x00000005ff007c0c */ /* 0x000fda000bf05300 */
[----:B------:R-:W-:Y:S05]  /*0f80*/  @!P0 BRA `(.L_x_13) ;  /* 0x00000000000c8947 */ /* 0x000fea0003800000 */
[----:B------:R-:W0:Y:S02]  /*0f90*/  LDC.64 R88, c[0x0][0x588] ;  /* 0x00016200ff587b82 */ /* 0x000e240000000a00 */
[----:B0-----:R1:W5:Y:S01]  /*0fa0*/  LDG.E R88, desc[UR36][R88.64] ;  /* 0x0000002458587981 */ /* 0x001362000c1e1900 */
[----:B------:R-:W-:Y:S05]  /*0fb0*/  BRA `(.L_x_12) ;  /* 0x0000000000087947 */ /* 0x000fea0003800000 */
.L_x_13:
[----:B------:R-:W-:Y:S02]  /*0fc0*/  ULDC UR4, c[0x0][0x580] ;  /* 0x0001600000047ab9 */ /* 0x000fe40000000800 */
[----:B------:R-:W-:-:S07]  /*0fd0*/  IMAD.U32 R88, RZ, RZ, UR4 ;  /* 0x00000004ff587e24 */ /* 0x000fce000f8e00ff */
.L_x_12:
[----:B------:R-:W-:Y:S02]  /*0fe0*/  ULDC.64 UR4, c[0x0][0x5a0] ;  /* 0x0001680000047ab9 */ /* 0x000fe40000000a00 */
[----:B------:R-:W-:-:S04]  /*0ff0*/  ISETP.NE.U32.AND P0, PT, RZ, UR4, PT ;  /* 0x00000004ff007c0c */ /* 0x000fc8000bf05070 */
[----:B------:R-:W-:-:S13]  /*1000*/  ISETP.NE.AND.EX P0, PT, RZ, UR5, PT, P0 ;  /* 0x00000005ff007c0c */ /* 0x000fda000bf05300 */
[----:B------:R-:W-:Y:S05]  /*1010*/  @!P0 BRA `(.L_x_14) ;  /* 0x00000000001c8947 */ /* 0x000fea0003800000 */
[----:B0-----:R-:W0:Y:S02]  /*1020*/  LDC.64 R4, c[0x0][0x5a0] ;  /* 0x00016800ff047b82 */ /* 0x001e240000000a00 */
[----:B0-----:R-:W2:Y:S02]  /*1030*/  LDG.E.64 R4, desc[UR36][R4.64] ;  /* 0x0000002404047981 */ /* 0x001ea4000c1e1b00 */
[----:B--2---:R-:W-:-:S04]  /*1040*/  ISETP.NE.U32.AND P0, PT, R4, RZ, PT ;  /* 0x000000ff0400720c */ /* 0x004fc80003f05070 */
[----:B------:R-:W-:-:S13]  /*1050*/  ISETP.NE.AND.EX P0, PT, R5, RZ, PT, P0 ;  /* 0x000000ff0500720c */ /* 0x000fda0003f05300 */
[----:B------:R-:W-:Y:S05]  /*1060*/  @!P0 BRA `(.L_x_14) ;  /* 0x0000000000088947 */ /* 0x000fea0003800000 */
[----:B-1----:R0:W5:Y:S01]  /*1070*/  LD.E R89, desc[UR36][R4.64] ;  /* 0x0000002404597980 */ /* 0x002162000c101900 */
[----:B------:R-:W-:Y:S05]  /*1080*/  BRA `(.L_x_15) ;  /* 0x0000000000247947 */ /* 0x000fea0003800000 */
.L_x_14:
[----:B------:R-:W-:Y:S02]  /*1090*/  ULDC.64 UR4, c[0x0][0x590] ;  /* 0x0001640000047ab9 */ /* 0x000fe40000000a00 */
[----:B------:R-:W-:-:S04]  /*10a0*/  ISETP.NE.U32.AND P0, PT, RZ, UR4, PT ;  /* 0x00000004ff007c0c */ /* 0x000fc8000bf05070 */
[----:B------:R-:W-:-:S13]  /*10b0*/  ISETP.NE.AND.EX P0, PT, RZ, UR5, PT, P0 ;  /* 0x00000005ff007c0c */ /* 0x000fda000bf05300 */
[----:B------:R-:W-:Y:S05]  /*10c0*/  @!P0 BRA `(.L_x_16) ;  /* 0x00000000000c8947 */ /* 0x000fea0003800000 */
[----:B0-----:R-:W1:Y:S02]  /*10d0*/  LDC.64 R4, c[0x0][0x590] ;  /* 0x00016400ff047b82 */ /* 0x001e640000000a00 */
[----:B-1----:R1:W5:Y:S01]  /*10e0*/  LDG.E R89, desc[UR36][R4.64] ;  /* 0x0000002404597981 */ /* 0x002362000c1e1900 */
[----:B------:R-:W-:Y:S05]  /*10f0*/  BRA `(.L_x_15) ;  /* 0x0000000000087947 */ /* 0x000fea0003800000 */
.L_x_16:
[----:B------:R-:W-:Y:S02]  /*1100*/  ULDC UR4, c[0x0][0x584] ;  /* 0x0001610000047ab9 */ /* 0x000fe40000000800 */
[----:B-1----:R-:W-:-:S07]  /*1110*/  IMAD.U32 R89, RZ, RZ, UR4 ;  /* 0x00000004ff597e24 */ /* 0x002fce000f8e00ff */
.L_x_15:
[----:B------:R-:W-:-:S13]  /*1120*/  LOP3.LUT P0, RZ, R0, 0xff, RZ, 0xc0, !PT ;  /* 0x000000ff00ff7812 */ /* 0x000fda000780c0ff */
[----:B------:R-:W-:Y:S05]  /*1130*/  @!P0 EXIT ;  /* 0x000000000000894d */ /* 0x000fea0003800000 */
[----:B------:R-:W-:Y:S01]  /*1140*/  ULDC UR4, c[0x0][0x28c] ;  /* 0x0000a30000047ab9 */ /* 0x000fe20000000800 */
[----:B------:R-:W-:Y:S01]  /*1150*/  LOP3.LUT R103, R19, 0x1, RZ, 0xfc, !PT ;  /* 0x0000000113677812 */ /* 0x000fe200078efcff */
[----:B------:R-:W-:Y:S01]  /*1160*/  UIADD3 UR4, UR4, 0x3f, URZ ;  /* 0x0000003f04047890 */ /* 0x000fe2000fffe03f */
[----:B------:R-:W-:Y:S01]  /*1170*/  UMOV UR38, URZ ;  /* 0x0000003f00267c82 */ /* 0x000fe20008000000 */
[----:B------:R-:W-:Y:S02]  /*1180*/  UMOV UR39, URZ ;  /* 0x0000003f00277c82 */ /* 0x000fe40008000000 */
[----:B------:R-:W-:-:S04]  /*1190*/  USHF.R.S32.HI UR5, URZ, 0x1f, UR4 ;  /* 0x0000001f3f057899 */ /* 0x000fc80008011404 */
[----:B------:R-:W-:-:S04]  /*11a0*/  ULEA.HI UR5, UR5, UR4, URZ, 0x6 ;  /* 0x0000000405057291 */ /* 0x000fc8000f8f303f */
[----:B------:R-:W-:-:S12]  /*11b0*/  USHF.R.S32.HI UR40, URZ, 0x6, UR5 ;  /* 0x000000063f287899 */ /* 0x000fd80008011405 */
.L_x_162:
[----:B------:R-:W-:Y:S01]  /*11c0*/  LOP3.LUT R0, R18, 0x80, RZ, 0xc0, !PT ;  /* 0x0000008012007812 */ /* 0x000fe200078ec0ff */
[----:B------:R-:W2:Y:S01]  /*11d0*/  S2UR UR7, SR_CgaCtaId ;  /* 0x00000000000779c3 */ /* 0x000ea20000008800 */
[----:B------:R-:W-:Y:S02]  /*11e0*/  UMOV UR6, 0x400 ;  /* 0x0000040000067882 */ /* 0x000fe40000000000 */
[----:B------:R-:W-:-:S06]  /*11f0*/  SHF.R.U32.HI R0, RZ, 0x7, R0 ;  /* 0x00000007ff007819 */ /* 0x000fcc0000011600 */
[----:B---3--:R-:W3:Y:S01]  /*1200*/  SHFL.IDX PT, R0, R0, RZ, 0x1f ;  /* 0x00001fff00007589 */ /* 0x008ee200000e0000 */
[----:B--2---:R-:W-:Y:S01]  /*1210*/  ULEA UR6, UR7, UR6, 0x18 ;  /* 0x0000000607067291 */ /* 0x004fe2000f8ec03f */
[----:B---3--:R-:W-:-:S13]  /*1220*/  R2UR UR4, R0 ;  /* 0x00000000000472ca */ /* 0x008fda00000e0000 */
[----:B------:R-:W-:-:S04]  /*1230*/  ULEA.HI UR5, UR4, UR4, URZ, 0x1 ;  /* 0x0000000404057291 */ /* 0x000fc8000f8f083f */
[----:B------:R-:W-:-:S04]  /*1240*/  ULOP3.LUT UR5, UR5, 0x7fffe, URZ, 0xc0, !UPT ;  /* 0x0007fffe05057892 */ /* 0x000fc8000f8ec03f */
[----:B------:R-:W-:-:S03]  /*1250*/  UIADD3 UR5, UR4, -UR5, URZ ;  /* 0x8000000504057290 */ /* 0x000fc6000fffe03f */
[----:B------:R-:W-:Y:S01]  /*1260*/  ULDC UR4, c[0x0][0x28c] ;  /* 0x0000a30000047ab9 */ /* 0x000fe20000000800 */
[----:B------:R-:W-:Y:S01]  /*1270*/  ULEA UR5, UR5, UR6, 0xd ;  /* 0x0000000605057291 */ /* 0x000fe2000f8e683f */
[----:B------:R-:W-:-:S03]  /*1280*/  ISETP.LT.AND P0, PT, RZ, UR4, PT ;  /* 0x00000004ff007c0c */ /* 0x000fc6000bf01270 */
[----:B------:R-:W-:-:S04]  /*1290*/  UIADD3 UR5, UR5, 0x100, URZ ;  /* 0x0000010005057890 */ /* 0x000fc8000fffe03f */
[----:B------:R-:W-:-:S04]  /*12a0*/  USHF.R.U32.HI UR5, URZ, 0x4, UR5 ;  /* 0x000000043f057899 */ /* 0x000fc80008011605 */
[----:B------:R-:W-:Y:S02]  /*12b0*/  ULOP3.LUT UR41, UR5, 0x3fff, URZ, 0xc0, !UPT ;  /* 0x00003fff05297892 */ /* 0x000fe4000f8ec03f */
[----:B01--45:R-:W-:Y:S10]  /*12c0*/  @P0 BRA `(.L_x_17) ;  /* 0x0000000000400947 */ /* 0x033ff40003800000 */
[----:B------:R-:W-:Y:S01]  /*12d0*/  MOV R0, 0x0 ;  /* 0x0000000000007802 */ /* 0x000fe20000000f00 */
[----:B------:R-:W-:Y:S01]  /*12e0*/  ULDC.64 UR4, c[0x4][0x68] ;  /* 0x01001a0000047ab9 */ /* 0x000fe20000000a00 */
[----:B------:R-:W-:Y:S01]  /*12f0*/  ULDC.64 UR6, c[0x4][0x8] ;  /* 0x0100020000067ab9 */ /* 0x000fe20000000a00 */
[----:B01----:R-:W-:Y:S01]  /*1300*/  IMAD.U32 R4, RZ, RZ, UR4 ;  /* 0x00000004ff047e24 */ /* 0x003fe2000f8e00ff */
[----:B------:R0:W1:Y:S01]  /*1310*/  LDC.64 R14, c[0x4][R0] ;  /* 0x01000000000e7b82 */ /* 0x0000620000000a00 */
[----:B------:R-:W-:Y:S01]  /*1320*/  IMAD.U32 R5, RZ, RZ, UR5 ;  /* 0x00000005ff057e24 */ /* 0x000fe2000f8e00ff */
[----:B------:R-:W-:Y:S01]  /*1330*/  ULDC.64 UR4, c[0x4][0x70] ;  /* 0x01001c0000047ab9 */ /* 0x000fe20000000a00 */
[----:B------:R-:W-:Y:S02]  /*1340*/  IMAD.U32 R10, RZ, RZ, UR6 ;  /* 0x00000006ff0a7e24 */ /* 0x000fe4000f8e00ff */
[----:B------:R-:W-:Y:S02]  /*1350*/  IMAD.U32 R6, RZ, RZ, UR4 ;  /* 0x00000004ff067e24 */ /* 0x000fe4000f8e00ff */
[----:B------:R-:W-:-:S02]  /*1360*/  IMAD.U32 R7, RZ, RZ, UR5 ;  /* 0x00000005ff077e24 */ /* 0x000fc4000f8e00ff */
[----:B------:R-:W-:Y:S02]  /*1370*/  IMAD.U32 R11, RZ, RZ, UR7 ;  /* 0x00000007ff0b7e24 */ /* 0x000fe4000f8e00ff */
[----:B------:R-:W-:Y:S02]  /*1380*/  IMAD.MOV.U32 R8, RZ, RZ, 0x1e1 ;  /* 0x000001e1ff087424 */ /* 0x000fe400078e00ff */
[----:B------:R-:W-:Y:S02]  /*1390*/  IMAD.MOV.U32 R12, RZ, RZ, 0x1 ;  /* 0x00000001ff0c7424 */ /* 0x000fe400078e00ff */
[----:B0-----:R-:W-:-:S07]  /*13a0*/  IMAD.MOV.U32 R13, RZ, RZ, RZ ;  /* 0x000000ffff0d7224 */ /* 0x001fce00078e00ff */
[----:B------:R-:W-:-:S07]  /*13b0*/  LEPC R20, `(.L_x_17) ;  /* 0x000000001014794e */ /* 0x000fce0000000000 */
[----:B-1---5:R-:W-:Y:S05]  /*13c0*/  CALL.ABS.NOINC R14 ;  /* 0x000000000e007343 */ /* 0x022fea0003c00000 */
.L_x_17:
[----:B------:R-:W-:-:S13]  /*13d0*/  ISETP.NE.AND P0, PT, R103, 0x3, PT ;  /* 0x000000036700780c */ /* 0x000fda0003f05270 */
[----:B------:R-:W-:Y:S05]  /*13e0*/  @!P0 BRA `(.L_x_18) ;  /* 0x0000000000048947 */ /* 0x000fea0003800000 */
[----:B------:R-:W-:Y:S01]  /*13f0*/  BPT.TRAP 0x1 ;  /* 0x000000040000795c */ /* 0x000fe20000300000 */
.L_x_18:
[----:B------:R-:W2:Y:S01]  /*1400*/  S2UR UR5, SR_CgaCtaId ;  /* 0x00000000000579c3 */ /* 0x000ea20000008800 */
[----:B------:R-:W-:Y:S01]  /*1410*/  UMOV UR4, 0x400 ;  /* 0x0000040000047882 */ /* 0x000fe20000000000 */
[----:B------:R-:W-:Y:S02]  /*1420*/  IMAD.U32 R0, RZ, RZ, UR38 ;  /* 0x00000026ff007e24 */ /* 0x000fe4000f8e00ff */
[----:B------:R-:W-:-:S03]  /*1430*/  IMAD.U32 R3, RZ, RZ, UR39 ;  /* 0x00000027ff037e24 */ /* 0x000fc6000f8e00ff */
[----:B------:R-:W-:Y:S01]  /*1440*/  SHF.L.U32 R0, R0, 0x1f, RZ ;  /* 0x0000001f00007819 */ /* 0x000fe200000006ff */
[----:B--2---:R-:W-:-:S06]  /*1450*/  ULEA UR4, UR5, UR4, 0x18 ;  /* 0x0000000405047291 */ /* 0x004fcc000f8ec03f */
[----:B------:R-:W-:-:S04]  /*1460*/  IMAD.U32 R6, RZ, RZ, UR4 ;  /* 0x00000004ff067e24 */ /* 0x000fc8000f8e00ff */
[----:B------:R-:W-:-:S04]  /*1470*/  IMAD R3, R3, 0x8, R6 ;  /* 0x0000000803037824 */ /* 0x000fc800078e0206 */
[----:B------:R2:W3:Y:S01]  /*1480*/  SYNCS.PHASECHK.TRANS64.TRYWAIT P1, [R3+URZ], R0 ;  /* 0x00000000030075a7 */ /* 0x0004e2000802017f */
[----:B------:R-:W-:Y:S05]  /*1490*/  @!P0 BRA `(.L_x_19) ;  /* 0x0000000000048947 */ /* 0x000fea0003800000 */
[----:B------:R-:W-:Y:S01]  /*14a0*/  BPT.TRAP 0x1 ;  /* 0x000000040000795c */ /* 0x000fe20000300000 */
.L_x_19:
[----:B---3--:R-:W-:Y:S05]  /*14b0*/  @P1 BRA `(.L_x_20) ;  /* 0x0000000000081947 */ /* 0x008fea0003800000 */
[----:B------:R-:W3:Y:S02]  /*14c0*/  SYNCS.PHASECHK.TRANS64.TRYWAIT P1, [R3+URZ], R0 ;  /* 0x00000000030075a7 */ /* 0x000ee4000802017f */
[----:B---3--:R-:W-:Y:S05]  /*14d0*/  @!P1 BRA `(.L_x_21) ;  /* 0x0000007400c49947 */ /* 0x008fea0003800000 */
.L_x_20:
[----:B------:R-:W-:-:S04]  /*14e0*/  UISETP.LT.AND UP0, UPT, UR40, 0x1, UPT ;  /* 0x000000012800788c */ /* 0x000fc8000bf01270 */
[----:B------:R-:W-:-:S06]  /*14f0*/  USEL UR4, UR40, 0x1, UP0 ;  /* 0x0000000128047887 */ /* 0x000fcc0008000000 */
[----:B--23--:R-:W-:Y:S01]  /*1500*/  IMAD.U32 R0, RZ, RZ, UR4 ;  /* 0x00000004ff007e24 */ /* 0x00cfe2000f8e00ff */
[----:B------:R-:W-:Y:S05]  /*1510*/  WARPSYNC.ALL ;  /* 0x0000000000007948 */ /* 0x000fea0003800000 */
[----:B------:R-:W-:-:S04]  /*1520*/  IADD3 R0, -R0, UR40, RZ ;  /* 0x0000002800007c10 */ /* 0x000fc8000fffe1ff */
[----:B------:R-:W-:Y:S02]  /*1530*/  ISETP.GE.AND P1, PT, R0, 0x1, PT ;  /* 0x000000010000780c */ /* 0x000fe40003f26270 */
[----:B------:R-:W-:Y:S01]  /*1540*/  R2UR UR4, R6 ;  /* 0x00000000060472ca */ /* 0x000fe200000e0000 */
[----:B------:R-:W-:Y:S01]  /*1550*/  WARPGROUP.ARRIVE ;  /* 0x00000000000079c5 */ /* 0x000fe20000000000 */
[----:B------:R-:W-:Y:S01]  /*1560*/  UMOV UR9, 0x40000040 ;  /* 0x4000004000097882 */ /* 0x000fe20000000000 */
[----:B------:R-:W-:-:S10]  /*1570*/  UMOV UR11, 0x40000040 ;  /* 0x40000040000b7882 */ /* 0x000fd40000000000 */
[----:B------:R-:W-:-:S04]  /*1580*/  UIADD3 UR4, UR4, 0x28100, URZ ;  /* 0x0002810004047890 */ /* 0x000fc8000fffe03f */
[----:B------:R-:W-:-:S04]  /*1590*/  USHF.R.U32.HI UR4, URZ, 0x4, UR4 ;  /* 0x000000043f047899 */ /* 0x000fc80008011604 */
[----:B------:R-:W-:Y:S02]  /*15a0*/  ULOP3.LUT UR5, UR4, 0x3fff, URZ, 0xc0, !UPT ;  /* 0x00003fff04057892 */ /* 0x000fe4000f8ec03f */
[----:B------:R-:W-:Y:S02]  /*15b0*/  ULOP3.LUT UR4, UR41, 0x10000, URZ, 0xfc, !UPT ;  /* 0x0001000029047892 */ /* 0x000fe4000f8efc3f */
[----:B------:R-:W-:Y:S02]  /*15c0*/  ULOP3.LUT UR5, UR5, 0x10000, URZ, 0xfc, !UPT ;  /* 0x0001000005057892 */ /* 0x000fe4000f8efc3f */
[----:B------:R-:W-:Y:S02]  /*15d0*/  ULEA UR7, UR39, UR4, 0xb ;  /* 0x0000000427077291 */ /* 0x000fe4000f8e583f */
[----:B------:R-:W-:Y:S02]  /*15e0*/  ULEA UR6, UR39, UR5, 0x9 ;  /* 0x0000000527067291 */ /* 0x000fe4000f8e483f */
[----:B------:R-:W-:-:S03]  /*15f0*/  UIADD3 UR12, UR7, 0x400, URZ ;  /* 0x00000400070c7890 */ /* 0x000fc6000fffe03f */
[----:B------:R-:W-:Y:S02]  /*1600*/  UMOV UR8, UR7 ;  /* 0x0000000700087c82 */ /* 0x000fe40008000000 */
[----:B------:R-:W-:Y:S02]  /*1610*/  UMOV UR10, UR6 ;  /* 0x00000006000a7c82 */ /* 0x000fe40008000000 */
[----:B------:R-:W-:Y:S01]  /*1620*/  HGMMA.64x64x16.F32.BF16 R56, gdesc[UR8], RZ, !UPT, gsb0 ;  /* 0x00e00000083879f0 */ /* 0x000fe2000c0018ff */
[----:B------:R-:W-:Y:S01]  /*1630*/  UMOV UR8, UR12 ;  /* 0x0000000c00087c82 */ /* 0x000fe20008000000 */
[----:B------:R-:W-:Y:S01]  /*1640*/  UMOV UR9, 0x40000040 ;  /* 0x4000004000097882 */ /* 0x000fe20000000000 */
[----:B------:R-:W-:Y:S01]  /*1650*/  UIADD3 UR12, UR7, 0x402, URZ ;  /* 0x00000402070c7890 */ /* 0x000fe2000fffe03f */
[----:B------:R-:W-:Y:S02]  /*1660*/  WARPGROUP.DEPBAR.LE gsb0, 0x0 ;  /* 0x00008000000079c5 */ /* 0x000fe40000010000 */
[----:B------:R-:W-:-:S06]  /*1670*/  WARPGROUP.ARRIVE ;  /* 0x00000000000079c5 */ /* 0x000fcc0000000000 */
[----:B------:R-:W-:Y:S01]  /*1680*/  HGMMA.64x64x16.F32.BF16 R24, gdesc[UR8], RZ, !UPT, gsb0 ;  /* 0x00e00000081879f0 */ /* 0x000fe2000c0018ff */
[----:B------:R-:W-:Y:S02]  /*1690*/  UIADD3 UR8, UR7, 0x2, URZ ;  /* 0x0000000207087890 */ /* 0x000fe4000fffe03f */
[----:B------:R-:W-:Y:S01]  /*16a0*/  UIADD3 UR10, UR6, 0x2, URZ ;  /* 0x00000002060a7890 */ /* 0x000fe2000fffe03f */
[----:B------:R-:W-:Y:S01]  /*16b0*/  UMOV UR9, 0x40000040 ;  /* 0x4000004000097882 */ /* 0x000fe20000000000 */
[----:B------:R-:W-:Y:S01]  /*16c0*/  UMOV UR11, 0x40000040 ;  /* 0x40000040000b7882 */ /* 0x000fe20000000000 */
[----:B------:R-:W-:Y:S02]  /*16d0*/  WARPGROUP.DEPBAR.LE gsb0, 0x0 ;  /* 0x00008000000079c5 */ /* 0x000fe40000010000 */
[----:B------:R-:W-:-:S06]  /*16e0*/  WARPGROUP.ARRIVE ;  /* 0x00000000000079c5 */ /* 0x000fcc0000000000 */
[----:B------:R-:W-:Y:S01]  /*16f0*/  HGMMA.64x64x16.F32.BF16 R56, gdesc[UR8], R56, gsb0 ;  /* 0x00e00000083879f0 */ /* 0x000fe20008001838 */
[----:B------:R-:W-:Y:S01]  /*1700*/  UMOV UR8, UR12 ;  /* 0x0000000c00087c82 */ /* 0x000fe20008000000 */
[----:B------:R-:W-:Y:S01]  /*1710*/  UMOV UR9, 0x40000040 ;  /* 0x4000004000097882 */ /* 0x000fe20000000000 */
[----:B------:R-:W-:Y:S01]  /*1720*/  UIADD3 UR12, UR7, 0x404, URZ ;  /* 0x00000404070c7890 */ /* 0x000fe2000fffe03f */
[----:B------:R-:W-:Y:S02]  /*1730*/  WARPGROUP.DEPBAR.LE gsb0, 0x0 ;  /* 0x00008000000079c5 */ /* 0x000fe40000010000 */
[----:B------:R-:W-:-:S06]  /*1740*/  WARPGROUP.ARRIVE ;  /* 0x00000000000079c5 */ /* 0x000fcc0000000000 */
[----:B------:R-:W-:Y:S01]  /*1750*/  HGMMA.64x64x16.F32.BF16 R24, gdesc[UR8], R24, gsb0 ;  /* 0x00e00000081879f0 */ /* 0x000fe20008001818 */
        /* <DEDUP_REMOVED lines=9> */
[----:B------:R-:W-:Y:S02]  /*17f0*/  WARPGROUP.DEPBAR.LE gsb0, 0x0 ;  /* 0x00008000000079c5 */ /* 0x000fe40000010000 */
[----:B------:R-:W-:-:S06]  /*1800*/  WARPGROUP.ARRIVE ;  /* 0x00000000000079c5 */ /* 0x000fcc0000000000 */
[----:B------:R-:W-:Y:S01]  /*1810*/  HGMMA.64x64x16.F32.BF16 R24, gdesc[UR8], R24, gsb0 ;  /* 0x00e00000081879f0 */ /* 0x000fe20008001818 */
[----:B------:R-:W-:Y:S02]  /*1820*/  UIADD3 UR8, UR7, 0x6, URZ ;  /* 0x0000000607087890 */ /* 0x000fe4000fffe03f */
[----:B------:R-:W-:Y:S01]  /*1830*/  UIADD3 UR10, UR6, 0x6, URZ ;  /* 0x00000006060a7890 */ /* 0x000fe2000fffe03f */
[----:B------:R-:W-:Y:S01]  /*1840*/  UMOV UR9, 0x40000040 ;  /* 0x4000004000097882 */ /* 0x000fe20000000000 */
[----:B------:R-:W-:Y:S01]  /*1850*/  UMOV UR11, 0x40000040 ;  /* 0x40000040000b7882 */ /* 0x000fe20000000000 */
[----:B------:R-:W-:Y:S01]  /*1860*/  UIADD3 UR7, UR7, 0x406, URZ ;  /* 0x0000040607077890 */ /* 0x000fe2000fffe03f */
[----:B------:R-:W-:Y:S02]  /*1870*/  WARPGROUP.DEPBAR.LE gsb0, 0x0 ;  /* 0x00008000000079c5 */ /* 0x000fe40000010000 */
[----:B------:R-:W-:-:S06]  /*1880*/  WARPGROUP.ARRIVE ;  /* 0x00000000000079c5 */ /* 0x000fcc0000000000 */
[----:B------:R-:W-:Y:S01]  /*1890*/  HGMMA.64x64x16.F32.BF16 R56, gdesc[UR8], R56, gsb0 ;  /* 0x00e00000083879f0 */ /* 0x000fe20008001838 */
[----:B------:R-:W-:Y:S01]  /*18a0*/  UMOV UR8, UR7 ;  /* 0x0000000700087c82 */ /* 0x000fe20008000000 */
[----:B------:R-:W-:Y:S01]  /*18b0*/  UMOV UR9, 0x40000040 ;  /* 0x4000004000097882 */ /* 0x000fe20000000000 */
[----:B------:R-:W-:Y:S02]  /*18c0*/  WARPGROUP.DEPBAR.LE gsb0, 0x0 ;  /* 0x00008000000079c5 */ /* 0x000fe40000010000 */
[----:B------:R-:W-:-:S06]  /*18d0*/  WARPGROUP.ARRIVE ;  /* 0x00000000000079c5 */ /* 0x000fcc0000000000 */
[----:B------:R-:W-:Y:S03]  /*18e0*/  HGMMA.64x64x16.F32.BF16 R24, gdesc[UR8], R24, gsb0 ;  /* 0x00e00000081879f0 */ /* 0x000fe60008001818 */
[----:B------:R-:W-:Y:S02]  /*18f0*/  WARPGROUP.DEPBAR.LE gsb0, 0x0 ;  /* 0x00008000000079c5 */ /* 0x000fe40000010000 */
[----:B------:R-:W-:Y:S05]  /*1900*/  @!P1 BRA `(.L_x_22) ;  /* 0x0000000400849947 */ /* 0x000fea0003800000 */
[----:B------:R-:W-:Y:S02]  /*1910*/  UIADD3 UR6, UR39, 0x1, URZ ;  /* 0x0000000127067890 */ /* 0x000fe4000fffe03f */
[----:B------:R-:W-:Y:S02]  /*1920*/  IMAD.U32 R3, RZ, RZ, UR39 ;  /* 0x00000027ff037e24 */ /* 0x000fe4000f8e00ff */
[----:B------:R-:W-:-:S04]  /*1930*/  UISETP.NE.AND UP0, UPT, UR6, 0x5, UPT ;  /* 0x000000050600788c */ /* 0x000fc8000bf05270 */
[----:B------:R-:W-:Y:S02]  /*1940*/  USEL UR7, URZ, 0x1, UP0 ;  /* 0x000000013f077887 */ /* 0x000fe40008000000 */
[----:B------:R-:W-:Y:S02]  /*1950*/  USEL UR6, UR6, URZ, UP0 ;  /* 0x0000003f06067287 */ /* 0x000fe40008000000 */
[----:B------:R-:W-:-:S06]  /*1960*/  ULOP3.LUT UR7, UR38, UR7, URZ, 0x3c, !UPT ;  /* 0x0000000726077292 */ /* 0x000fcc000f8e3c3f */
[----:B------:R-:W-:-:S07]  /*1970*/  IMAD.U32 R7, RZ, RZ, UR7 ;  /* 0x00000007ff077e24 */ /* 0x000fce000f8e00ff */
.L_x_29:
[----:B------:R-:W-:Y:S05]  /*1980*/  @!P0 BRA `(.L_x_23) ;  /* 0x0000000000048947 */ /* 0x000fea0003800000 */
[----:B------:R-:W-:Y:S01]  /*1990*/  BPT.TRAP 0x1 ;  /* 0x000000040000795c */ /* 0x000fe20000300000 */
.L_x_23:
[----:B------:R-:W2:Y:S01]  /*19a0*/  S2UR UR8, SR_CgaCtaId ;  /* 0x00000000000879c3 */ /* 0x000ea20000008800 */
[----:B------:R-:W-:Y:S01]  /*19b0*/  UMOV UR7, 0x400 ;  /* 0x0000040000077882 */ /* 0x000fe20000000000 */
[----:B01----:R-:W-:Y:S01]  /*19c0*/  IMAD.U32 R5, RZ, RZ, UR6 ;  /* 0x00000006ff057e24 */ /* 0x003fe2000f8e00ff */
[----:B------:R-:W-:Y:S01]  /*19d0*/  SHF.L.U32 R4, R7, 0x1f, RZ ;  /* 0x0000001f07047819 */ /* 0x000fe200000006ff */
[----:B--2---:R-:W-:-:S06]  /*19e0*/  ULEA UR7, UR8, UR7, 0x18 ;  /* 0x0000000708077291 */ /* 0x004fcc000f8ec03f */
[----:B------:R-:W-:-:S04]  /*19f0*/  IMAD.U32 R6, RZ, RZ, UR7 ;  /* 0x00000007ff067e24 */ /* 0x000fc8000f8e00ff */
[----:B------:R-:W-:-:S04]  /*1a00*/  IMAD R5, R5, 0x8, R6 ;  /* 0x0000000805057824 */ /* 0x000fc800078e0206 */
[----:B------:R0:W1:Y:S01]  /*1a10*/  SYNCS.PHASECHK.TRANS64.TRYWAIT P1, [R5+URZ], R4 ;  /* 0x00000004050075a7 */ /* 0x000062000802017f */
[----:B------:R-:W-:Y:S05]  /*1a20*/  @!P0 BRA `(.L_x_24) ;  /* 0x0000000000048947 */ /* 0x000fea0003800000 */
[----:B------:R-:W-:Y:S01]  /*1a30*/  BPT.TRAP 0x1 ;  /* 0x000000040000795c */ /* 0x000fe20000300000 */
.L_x_24:
[----:B-1----:R-:W-:Y:S05]  /*1a40*/  @P1 BRA `(.L_x_25) ;  /* 0x0000000000081947 */ /* 0x002fea0003800000 */
[----:B------:R-:W1:Y:S02]  /*1a50*/  SYNCS.PHASECHK.TRANS64.TRYWAIT P1, [R5+URZ], R4 ;  /* 0x00000004050075a7 */ /* 0x000e64000802017f */
[----:B-1----:R-:W-:Y:S05]  /*1a60*/  @!P1 BRA `(.L_x_26) ;  /* 0x0000007000749947 */ /* 0x002fea0003800000 */
.L_x_25:
[----:B------:R-:W-:Y:S01]  /*1a70*/  ULEA UR7, UR6, UR5, 0x9 ;  /* 0x0000000506077291 */ /* 0x000fe2000f8e483f */
[----:B------:R-:W-:Y:S01]  /*1a80*/  WARPGROUP.ARRIVE ;  /* 0x00000000000079c5 */ /* 0x000fe20000000000 */
[----:B------:R-:W-:Y:S01]  /*1a90*/  ULEA UR12, UR6, UR4, 0xb ;  /* 0x00000004060c7291 */ /* 0x000fe2000f8e583f */
[----:B------:R-:W-:Y:S01]  /*1aa0*/  UMOV UR11, 0x40000040 ;  /* 0x40000040000b7882 */ /* 0x000fe20000000000 */
[----:B------:R-:W-:Y:S02]  /*1ab0*/  UMOV UR9, 0x40000040 ;  /* 0x4000004000097882 */ /* 0x000fe40000000000 */
[----:B------:R-:W-:Y:S01]  /*1ac0*/  UIADD3 UR13, UR12, 0x400, URZ ;  /* 0x000004000c0d7890 */ /* 0x000fe2000fffe03f */
[----:B------:R-:W-:Y:S02]  /*1ad0*/  UMOV UR10, UR7 ;  /* 0x00000007000a7c82 */ /* 0x000fe40008000000 */
[----:B------:R-:W-:Y:S02]  /*1ae0*/  UMOV UR8, UR12 ;  /* 0x0000000c00087c82 */ /* 0x000fe40008000000 */
[----:B------:R-:W-:Y:S01]  /*1af0*/  HGMMA.64x64x16.F32.BF16 R56, gdesc[UR8], R56, gsb0 ;  /* 0x00e00000083879f0 */ /* 0x000fe20008001838 */
[----:B------:R-:W-:Y:S01]  /*1b00*/  UMOV UR9, 0x40000040 ;  /* 0x4000004000097882 */ /* 0x000fe20000000000 */
[----:B------:R-:W-:Y:S01]  /*1b10*/  UMOV UR8, UR13 ;  /* 0x0000000d00087c82 */ /* 0x000fe20008000000 */
[----:B------:R-:W-:Y:S01]  /*1b20*/  UIADD3 UR13, UR12, 0x402, URZ ;  /* 0x000004020c0d7890 */ /* 0x000fe2000fffe03f */
[----:B------:R-:W-:-:S02]  /*1b30*/  WARPGROUP.DEPBAR.LE gsb0, 0x0 ;  /* 0x00008000000079c5 */ /* 0x000fc40000010000 */
        /* <DEDUP_REMOVED lines=42> */
[----:B------:R-:W-:Y:S01]  /*1de0*/  BPT.TRAP 0x1 ;  /* 0x000000040000795c */ /* 0x000fe20000300000 */
.L_x_27:
[----:B------:R-:W-:-:S13]  /*1df0*/  ISETP.NE.AND P1, PT, R102, RZ, PT ;  /* 0x000000ff6600720c */ /* 0x000fda0003f25270 */
[----:B01----:R-:W-:-:S04]  /*1e00*/  @P1 IMAD R4, R3, 0x8, R6 ;  /* 0x0000000803041824 */ /* 0x003fc800078e0206 */
[----:B------:R-:W-:-:S05]  /*1e10*/  @P1 VIADD R5, R4, 0x28 ;  /* 0x0000002804051836 */ /* 0x000fca0000000000 */
[----:B------:R-:W-:-:S04]  /*1e20*/  @P1 PRMT R5, R22, 0x654, R5 ;  /* 0x0000065416051816 */ /* 0x000fc80000000005 */
[----:B------:R0:W-:Y:S01]  /*1e30*/  @P1 SYNCS.ARRIVE.TRANS64.RED.A1T0 RZ, [R5+URZ], RZ ;  /* 0x000000ff05ff19a7 */ /* 0x0001e2000810043f */
[----:B------:R-:W-:-:S13]  /*1e40*/  ISETP.GT.U32.AND P1, PT, R19, 0x1, PT ;  /* 0x000000011300780c */ /* 0x000fda0003f24070 */
[----:B0-----:R-:W-:Y:S05]  /*1e50*/  @P1 BRA `(.L_x_28) ;  /* 0x0000000000041947 */ /* 0x001fea0003800000 */
[----:B------:R-:W-:Y:S01]  /*1e60*/  BPT.TRAP 0x1 ;  /* 0x000000040000795c */ /* 0x000fe20000300000 */
.L_x_28:
[----:B------:R-:W-:Y:S01]  /*1e70*/  UIADD3 UR6, UR6, 0x1, URZ ;  /* 0x0000000106067890 */ /* 0x000fe2000fffe03f */
[C---:B------:R-:W-:Y:S01]  /*1e80*/  ISETP.GT.AND P2, PT, R0.reuse, 0x1, PT ;  /* 0x000000010000780c */ /* 0x040fe20003f44270 */
[----:B------:R-:W-:Y:S02]  /*1e90*/  VIADD R3, R3, 0x1 ;  /* 0x0000000103037836 */ /* 0x000fe40000000000 */
[----:B------:R-:W-:Y:S01]  /*1ea0*/  UISETP.NE.AND UP0, UPT, UR6, 0x5, UPT ;  /* 0x000000050600788c */ /* 0x000fe2000bf05270 */
[----:B------:R-:W-:Y:S02]  /*1eb0*/  VIADD R0, R0, 0xffffffff ;  /* 0xffffffff00007836 */ /* 0x000fe40000000000 */
[C---:B------:R-:W-:Y:S01]  /*1ec0*/  ISETP.NE.AND P1, PT, R3.reuse, 0x5, PT ;  /* 0x000000050300780c */ /* 0x040fe20003f25270 */
[----:B------:R-:W-:Y:S02]  /*1ed0*/  USEL UR7, URZ, 0x1, UP0 ;  /* 0x000000013f077887 */ /* 0x000fe40008000000 */
[----:B------:R-:W-:Y:S01]  /*1ee0*/  USEL UR6, UR6, URZ, UP0 ;  /* 0x0000003f06067287 */ /* 0x000fe20008000000 */
[----:B------:R-:W-:-:S03]  /*1ef0*/  SEL R3, R3, RZ, P1 ;  /* 0x000000ff03037207 */ /* 0x000fc60000800000 */
[----:B------:R-:W-:Y:S01]  /*1f00*/  LOP3.LUT R7, R7, UR7, RZ, 0x3c, !PT ;  /* 0x0000000707077c12 */ /* 0x000fe2000f8e3cff */
[----:B------:R-:W-:Y:S07]  /*1f10*/  @P2 BRA `(.L_x_29) ;  /* 0xfffffff800982947 */ /* 0x000fee000383ffff */
.L_x_22:
[----:B------:R-:W2:Y:S02]  /*1f20*/  LDC R0, c[0x0][0x28c] ;  /* 0x0000a300ff007b82 */ /* 0x000ea40000000800 */
[----:B--2---:R-:W-:-:S13]  /*1f30*/  ISETP.GE.AND P1, PT, R0, 0x1, PT ;  /* 0x000000010000780c */ /* 0x004fda0003f26270 */
[----:B------:R-:W-:Y:S05]  /*1f40*/  @!P1 BRA `(.L_x_30) ;  /* 0x0000000000509947 */ /* 0x000fea0003800000 */
[----:B------:R-:W-:Y:S05]  /*1f50*/  @!P0 BRA `(.L_x_31) ;  /* 0x0000000000048947 */ /* 0x000fea0003800000 */
[----:B------:R-:W-:Y:S01]  /*1f60*/  BPT.TRAP 0x1 ;  /* 0x000000040000795c */ /* 0x000fe20000300000 */
.L_x_31:
[----:B------:R-:W-:Y:S01]  /*1f70*/  ISETP.NE.AND P1, PT, R102, RZ, PT ;  /* 0x000000ff6600720c */ /* 0x000fe20003f25270 */
[----:B------:R-:W-:Y:S01]  /*1f80*/  BSSY B0, `(.L_x_32) ;  /* 0x000000e000007945 */ /* 0x000fe20003800000 */
[----:B------:R-:W-:-:S11]  /*1f90*/  ISETP.GT.U32.AND P0, PT, R19, 0x1, PT ;  /* 0x000000011300780c */ /* 0x000fd60003f04070 */
[----:B------:R-:W-:Y:S05]  /*1fa0*/  @!P1 BRA `(.L_x_33) ;  /* 0x00000000002c9947 */ /* 0x000fea0003800000 */
[----:B------:R-:W-:-:S04]  /*1fb0*/  UISETP.LT.AND UP0, UPT, UR40, 0x1, UPT ;  /* 0x000000012800788c */ /* 0x000fc8000bf01270 */
[----:B------:R-:W-:-:S04]  /*1fc0*/  USEL UR6, UR40, 0x1, UP0 ;  /* 0x0000000128067887 */ /* 0x000fc80008000000 */
[----:B------:R-:W-:-:S04]  /*1fd0*/  UIADD3 UR6, UR39, UR40, -UR6 ;  /* 0x0000002827067290 */ /* 0x000fc8000fffe806 */
[----:B------:R-:W-:-:S04]  /*1fe0*/  UIMAD.WIDE.U32 UR4, UR6, -0x33333333, URZ ;  /* 0xcccccccd060478a5 */ /* 0x000fc8000f8e003f */
[----:B------:R-:W-:-:S04]  /*1ff0*/  USHF.R.U32.HI UR4, URZ, 0x2, UR5 ;  /* 0x000000023f047899 */ /* 0x000fc80008011605 */
[----:B------:R-:W-:-:S06]  /*2000*/  UIMAD UR6, UR4, -0x5, UR6 ;  /* 0xfffffffb040678a4 */ /* 0x000fcc000f8e0206 */
[----:B------:R-:W-:-:S04]  /*2010*/  IMAD.U32 R3, RZ, RZ, UR6 ;  /* 0x00000006ff037e24 */ /* 0x000fc8000f8e00ff */
[----:B------:R-:W-:-:S04]  /*2020*/  IMAD R0, R3, 0x8, R6 ;  /* 0x0000000803007824 */ /* 0x000fc800078e0206 */
[----:B------:R-:W-:-:S05]  /*2030*/  VIADD R3, R0, 0x28 ;  /* 0x0000002800037836 */ /* 0x000fca0000000000 */
[----:B------:R-:W-:-:S04]  /*2040*/  PRMT R3, R22, 0x654, R3 ;  /* 0x0000065416037816 */ /* 0x000fc80000000003 */
[----:B------:R2:W-:Y:S03]  /*2050*/  SYNCS.ARRIVE.TRANS64.RED.A1T0 RZ, [R3+URZ], RZ ;  /* 0x000000ff03ff79a7 */ /* 0x0005e6000810043f */
.L_x_33:
[----:B------:R-:W-:Y:S05]  /*2060*/  BSYNC B0 ;  /* 0x0000000000007941 */ /* 0x000fea0003800000 */
.L_x_32:
[----:B------:R-:W-:Y:S05]  /*2070*/  @P0 BRA `(.L_x_30) ;  /* 0x0000000000040947 */ /* 0x000fea0003800000 */
[----:B------:R-:W-:Y:S01]  /*2080*/  BPT.TRAP 0x1 ;  /* 0x000000040000795c */ /* 0x000fe20000300000 */
.L_x_30:
[----:B------:R-:W3:Y:S01]  /*2090*/  LDC R6, c[0x0][0x288] ;  /* 0x0000a200ff067b82 */ /* 0x000ee20000000800 */
[--C-:B------:R-:W-:Y:S01]  /*20a0*/  SHF.R.U32.HI R0, RZ, 0x2, R18.reuse ;  /* 0x00000002ff007819 */ /* 0x100fe20000011612 */
[----:B------:R-:W-:Y:S01]  /*20b0*/  IMAD.SHL.U32 R11, R90, 0x40, RZ ;  /* 0x000000405a0b7824 */ /* 0x000fe200078e00ff */
[----:B01----:R-:W-:Y:S01]  /*20c0*/  SHF.R.U32.HI R5, RZ, 0x7, R18 ;  /* 0x00000007ff057819 */ /* 0x003fe20000011612 */
[----:B------:R-:W-:Y:S01]  /*20d0*/  UIADD3 UR39, UR40, UR39, URZ ;  /* 0x0000002728277290 */ /* 0x000fe2000fffe03f */
[----:B--2---:R-:W-:Y:S01]  /*20e0*/  LOP3.LUT R3, R0, 0x7, RZ, 0xc0, !PT ;  /* 0x0000000700037812 */ /* 0x004fe200078ec0ff */
[----:B------:R-:W-:Y:S01]  /*20f0*/  ULDC UR7, c[0x0][0x284] ;  /* 0x0000a10000077ab9 */ /* 0x000fe20000000800 */
[----:B------:R-:W-:Y:S01]  /*2100*/  LOP3.LUT R0, R5, 0x1, RZ, 0xc0, !PT ;  /* 0x0000000105007812 */ /* 0x000fe200078ec0ff */
[----:B------:R-:W-:Y:S01]  /*2110*/  UISETP.GT.U32.AND UP0, UPT, UR39, 0x4, UPT ;  /* 0x000000042700788c */ /* 0x000fe2000bf04070 */
[C---:B------:R-:W-:Y:S01]  /*2120*/  LOP3.LUT R4, R18.reuse, 0x60, RZ, 0xc0, !PT ;  /* 0x0000006012047812 */ /* 0x040fe200078ec0ff */
[----:B------:R-:W-:Y:S01]  /*2130*/  UISETP.GE.U32.AND UP1, UPT, UR40, 0x5, UPT ;  /* 0x000000052800788c */ /* 0x000fe2000bf26070 */
[----:B------:R-:W-:Y:S01]  /*2140*/  LOP3.LUT R5, R18, 0x3, RZ, 0xc0, !PT ;  /* 0x0000000312057812 */ /* 0x000fe200078ec0ff */
[----:B------:R-:W-:Y:S01]  /*2150*/  IMAD.SHL.U32 R8, R0, 0x40, RZ ;  /* 0x0000004000087824 */ /* 0x000fe200078e00ff */
[----:B------:R-:W-:Y:S01]  /*2160*/  SHF.R.U32.HI R4, RZ, 0x1, R4 ;  /* 0x00000001ff047819 */ /* 0x000fe20000011604 */
[----:B------:R-:W-:Y:S01]  /*2170*/  UISETP.LT.U32.AND UP0, UPT, UR40, 0x5, UP0 ;  /* 0x000000052800788c */ /* 0x000fe20008701070 */
[----:B------:R-:W-:Y:S01]  /*2180*/  SHF.R.S32.HI R15, RZ, 0x1f, R23 ;  /* 0x0000001fff0f7819 */ /* 0x000fe20000011417 */
[----:B------:R-:W-:Y:S01]  /*2190*/  ULDC.64 UR8, c[0x0][0x5d0] ;  /* 0x0001740000087ab9 */ /* 0x000fe20000000a00 */
[--C-:B------:R-:W-:Y:S01]  /*21a0*/  IADD3 R7, RZ, -R4, -R3.reuse ;  /* 0x80000004ff077210 */ /* 0x100fe20007ffe803 */
[----:B------:R-:W-:Y:S01]  /*21b0*/  UIMAD.WIDE.U32 UR4, UR39, -0x33333333, URZ ;  /* 0xcccccccd270478a5 */ /* 0x000fe2000f8e003f */
[----:B------:R-:W-:Y:S01]  /*21c0*/  LOP3.LUT R3, R8, 0x40, R3, 0xe2, !PT ;  /* 0x0000004008037812 */ /* 0x000fe200078ee203 */
[----:B------:R-:W-:Y:S01]  /*21d0*/  IMAD.SHL.U32 R8, R18, 0x2, RZ ;  /* 0x0000000212087824 */ /* 0x000fe200078e00ff */
[----:B------:R-:W-:Y:S01]  /*21e0*/  USEL UR6, URZ, 0x1, !UP0 ;  /* 0x000000013f067887 */ /* 0x000fe2000c000000 */
[----:B------:R-:W-:Y:S01]  /*21f0*/  IMAD R0, R0, -0x40, R7 ;  /* 0xffffffc000007824 */ /* 0x000fe200078e0207 */
[----:B------:R-:W-:Y:S01]  /*2200*/  USHF.R.U32.HI UR4, URZ, 0x2, UR5 ;  /* 0x000000023f047899 */ /* 0x000fe20008011605 */
[----:B---3--:R-:W-:Y:S01]  /*2210*/  IMAD R10, R5, -0x2, R6 ;  /* 0xfffffffe050a7824 */ /* 0x008fe200078e0206 */
[C---:B------:R-:W-:Y:S01]  /*2220*/  ISETP.GE.AND P0, PT, R11.reuse, R6, PT ;  /* 0x000000060b00720c */ /* 0x040fe20003f06270 */
[C---:B------:R-:W-:Y:S01]  /*2230*/  IMAD.SHL.U32 R5, R98.reuse, 0x100, RZ ;  /* 0x0000010062057824 */ /* 0x040fe200078e00ff */
[----:B------:R-:W-:Y:S01]  /*2240*/  LOP3.LUT R8, R11, 0x6, R8, 0xf8, !PT ;  /* 0x000000060b087812 */ /* 0x000fe200078ef808 */
[----:B------:R-:W-:Y:S01]  /*2250*/  IMAD R6, R15, UR8, RZ ;  /* 0x000000080f067c24 */ /* 0x000fe2000f8e02ff */
[----:B------:R-:W-:Y:S01]  /*2260*/  ULOP3.LUT UR38, UR38, UR6, URZ, 0x3c, !UPT ;  /* 0x0000000626267292 */ /* 0x000fe2000f8e3c3f */
[----:B------:R-:W-:Y:S01]  /*2270*/  IMAD.WIDE R98, R98, 0x100, RZ ;  /* 0x0000010062627825 */ /* 0x000fe200078e02ff */
[----:B------:R-:W-:Y:S01]  /*2280*/  ISETP.GE.OR P0, PT, R5, UR7, P0 ;  /* 0x0000000705007c0c */ /* 0x000fe20008706670 */
[----:B------:R-:W-:Y:S01]  /*2290*/  UIMAD UR39, UR4, -0x5, UR39 ;  /* 0xfffffffb042778a4 */ /* 0x000fe2000f8e0227 */
[----:B------:R-:W-:Y:S01]  /*22a0*/  SHF.R.S32.HI R9, RZ, 0x1f, R8 ;  /* 0x0000001fff097819 */ /* 0x000fe20000011408 */
[----:B------:R-:W-:Y:S01]  /*22b0*/  IMAD R13, R23, UR9, R6 ;  /* 0x00000009170d7c24 */ /* 0x000fe2000f8e0206 */
[----:B------:R-:W-:Y:S01]  /*22c0*/  LOP3.LUT R113, R98, R3, R4, 0xfe, !PT ;  /* 0x0000000362717212 */ /* 0x000fe200078efe04 */
[----:B------:R-:W-:Y:S01]  /*22d0*/  @UP1 ULOP3.LUT UR38, UR38, 0x1, UR4, 0x78, !UPT ;  /* 0x0000000126261892 */ /* 0x000fe2000f8e7804 */
[----:B------:R-:W-:Y:S01]  /*22e0*/  IADD3 R3, -R5, UR7, R0 ;  /* 0x0000000705037c10 */ /* 0x000fe2000fffe100 */
[----:B------:R-:W-:-:S04]  /*22f0*/  IMAD.WIDE.U32 R6, R23, UR8, R8 ;  /* 0x0000000817067c25 */ /* 0x000fc8000f8e0008 */
[----:B------:R-:W-:Y:S02]  /*2300*/  IMAD.IADD R7, R7, 0x1, R13 ;  /* 0x0000000107077824 */ /* 0x000fe400078e020d */
[----:B------:R-:W-:Y:S02]  /*2310*/  IMAD.IADD R4, R10, 0x1, -R11 ;  /* 0x000000010a047824 */ /* 0x000fe400078e0a0b */
[----:B------:R-:W-:Y:S01]  /*2320*/  IMAD.MOV.U32 R0, RZ, RZ, -0x1 ;  /* 0xffffffffff007424 */ /* 0x000fe200078e00ff */
[----:B------:R-:W-:Y:S06]  /*2330*/  @P0 BRA `(.L_x_34) ;  /* 0x0000004800f40947 */ /* 0x000fec0003800000 */
[----:B------:R-:W0:Y:S01]  /*2340*/  LDC.64 R10, c[0x0][0x5c8] ;  /* 0x00017200ff0a7b82 */ /* 0x000e220000000a00 */
[----:B-----5:R-:W-:Y:S01]  /*2350*/  FSETP.NEU.AND P1, PT, R89, RZ, PT ;  /* 0x000000ff5900720b */ /* 0x020fe20003f2d000 */
[----:B------:R-:W-:Y:S01]  /*2360*/  BSSY B0, `(.L_x_34) ;  /* 0x00004ba000007945 */ /* 0x000fe20003800000 */
[----:B------:R-:W-:-:S04]  /*2370*/  ISETP.GT.AND P5, PT, R4, RZ, PT ;  /* 0x000000ff0400720c */ /* 0x000fc80003fa4270 */
[----:B------:R-:W-:Y:S01]  /*2380*/  ISETP.GT.AND P0, PT, R3, RZ, P5 ;  /* 0x000000ff0300720c */ /* 0x000fe20002f04270 */
[-C--:B0-----:R-:W-:Y:S02]  /*2390*/  IMAD R12, R99, R10.reuse, RZ ;  /* 0x0000000a630c7224 */ /* 0x081fe400078e02ff */
[----:B------:R-:W-:-:S04]  /*23a0*/  IMAD.WIDE.U32 R104, R113, R10, R6 ;  /* 0x0000000a71687225 */ /* 0x000fc800078e0006 */
[----:B------:R-:W-:-:S04]  /*23b0*/  IMAD R5, R113, R11, R12 ;  /* 0x0000000b71057224 */ /* 0x000fc800078e020c */
[----:B------:R-:W-:Y:S01]  /*23c0*/  IMAD.IADD R107, R105, 0x1, R5 ;  /* 0x00000001696b7824 */ /* 0x000fe200078e0205 */
[----:B------:R-:W-:Y:S06]  /*23d0*/  @!P1 BRA `(.L_x_35) ;  /* 0x00000034000c9947 */ /* 0x000fec0003800000 */
[----:B------:R-:W0:Y:S01]  /*23e0*/  LDC.64 R20, c[0x0][0x5b8] ;  /* 0x00016e00ff147b82 */ /* 0x000e220000000a00 */
[----:B------:R-:W-:-:S07]  /*23f0*/  ULDC.64 UR4, c[0x0][0x5c0] ;  /* 0x0001700000047ab9 */ /* 0x000fce0000000a00 */
[----:B------:R-:W1:Y:S08]  /*2400*/  LDC.64 R96, c[0x0][0x5b0] ;  /* 0x00016c00ff607b82 */ /* 0x000e700000000a00 */
[----:B------:R-:W2:Y:S01]  /*2410*/  LDC.64 R12, c[0x0][0x5a8] ;  /* 0x00016a00ff0c7b82 */ /* 0x000ea20000000a00 */
[-C--:B0-----:R-:W-:Y:S02]  /*2420*/  IMAD R6, R15, R20.reuse, RZ ;  /* 0x000000140f067224 */ /* 0x081fe400078e02ff */
[----:B------:R-:W-:-:S04]  /*2430*/  IMAD.WIDE.U32 R94, R23, R20, R8 ;  /* 0x00000014175e7225 */ /* 0x000fc800078e0008 */
[----:B------:R-:W-:Y:S02]  /*2440*/  IMAD R111, R23, R21, R6 ;  /* 0x00000015176f7224 */ /* 0x000fe400078e0206 */
[-C--:B-1----:R-:W-:Y:S02]  /*2450*/  IMAD R6, R99, R96.reuse, RZ ;  /* 0x0000006063067224 */ /* 0x082fe400078e02ff */
[----:B------:R-:W-:Y:S02]  /*2460*/  IMAD.IADD R93, R95, 0x1, R111 ;  /* 0x000000015f5d7824 */ /* 0x000fe400078e026f */
[----:B------:R-:W-:Y:S02]  /*2470*/  IMAD.MOV.U32 R92, RZ, RZ, R94 ;  /* 0x000000ffff5c7224 */ /* 0x000fe400078e005e */
[C---:B------:R-:W-:Y:S02]  /*2480*/  IMAD R21, R113.reuse, R97, R6 ;  /* 0x0000006171157224 */ /* 0x040fe400078e0206 */
[----:B------:R-:W-:-:S04]  /*2490*/  IMAD.WIDE.U32 R6, R113, R96, R92 ;  /* 0x0000006071067225 */ /* 0x000fc800078e005c */
[----:B------:R-:W-:Y:S01]  /*24a0*/  IMAD.IADD R5, R7, 0x1, R21 ;  /* 0x0000000107057824 */ /* 0x000fe200078e0215 */
[----:B--2---:R-:W-:-:S04]  /*24b0*/  LEA R90, P1, R6, R12, 0x1 ;  /* 0x0000000c065a7211 */ /* 0x004fc800078208ff */
[----:B------:R-:W-:-:S05]  /*24c0*/  LEA.HI.X R91, R6, R13, R5, 0x1, P1 ;  /* 0x0000000d065b7211 */ /* 0x000fca00008f0c05 */
[----:B------:R-:W2:Y:S01]  /*24d0*/  @P0 LDG.E.LTC128B.U16 R5, desc[UR36][R90.64] ;  /* 0x000000245a050981 */ /* 0x000ea2000c1e1520 */
[----:B------:R-:W-:Y:S01]  /*24e0*/  ISETP.GT.AND P3, PT, R4, 0x1, PT ;  /* 0x000000010400780c */ /* 0x000fe20003f64270 */
[----:B------:R-:W-:Y:S01]  /*24f0*/  IMAD.WIDE.U32 R6, R113, R96, R8 ;  /* 0x0000006071067225 */ /* 0x000fe200078e0008 */
[----:B------:R-:W-:Y:S03]  /*2500*/  BSSY B1, `(.L_x_36) ;  /* 0x0000013000017945 */ /* 0x000fe60003800000 */
[----:B------:R-:W-:Y:S02]  /*2510*/  IMAD.IADD R7, R21, 0x1, R7 ;  /* 0x0000000115077824 */ /* 0x000fe400078e0207 */
[----:B------:R-:W-:-:S04]  /*2520*/  IMAD.WIDE.U32 R100, R23, R20, R6 ;  /* 0x0000001417647225 */ /* 0x000fc800078e0006 */
[----:B------:R-:W-:Y:S01]  /*2530*/  IMAD.IADD R7, R111, 0x1, R101 ;  /* 0x000000016f077824 */ /* 0x000fe200078e0265 */
[----:B------:R-:W-:Y:S02]  /*2540*/  LEA R6, P2, R100, R12, 0x1 ;  /* 0x0000000c64067211 */ /* 0x000fe400078408ff */
[----:B------:R-:W-:Y:S02]  /*2550*/  SHF.L.U64.HI R101, R96, 0x3, R97 ;  /* 0x0000000360657819 */ /* 0x000fe40000010261 */
[----:B------:R-:W-:Y:S01]  /*2560*/  LEA.HI.X R7, R100, R13, R7, 0x1, P2 ;  /* 0x0000000d64077211 */ /* 0x000fe200010f0c07 */
[----:B------:R-:W-:Y:S02]  /*2570*/  IMAD.SHL.U32 R100, R96, 0x8, RZ ;  /* 0x0000000860647824 */ /* 0x000fe400078e00ff */
[----:B--2---:R-:W-:-:S04]  /*2580*/  IMAD.U32 R14, R5, 0x10000, RZ ;  /* 0x00010000050e7824 */ /* 0x004fc800078e00ff */
[----:B------:R-:W-:Y:S01]  /*2590*/  FMUL R15, R14, R89 ;  /* 0x000000590e0f7220 */ /* 0x000fe20000400000 */
[----:B------:R-:W-:-:S03]  /*25a0*/  LEA R14, P1, R104, UR4, 0x1 ;  /* 0x00000004680e7c11 */ /* 0x000fc6000f8208ff */
[----:B------:R-:W-:Y:S01]  /*25b0*/  FFMA R56, R56, R88, R15 ;  /* 0x0000005838387223 */ /* 0x000fe2000000000f */
[----:B------:R-:W-:Y:S02]  /*25c0*/  LEA.HI.X R15, R104, UR5, R107, 0x1, P1 ;  /* 0x00000005680f7c11 */ /* 0x000fe400088f0c6b */
[----:B------:R-:W-:Y:S02]  /*25d0*/  ISETP.GT.AND P1, PT, R3, RZ, P3 ;  /* 0x000000ff0300720c */ /* 0x000fe40001f24270 */
[----:B------:R-:W-:Y:S02]  /*25e0*/  F2FP.BF16.F32.PACK_AB R56, RZ, R56 ;  /* 0x00000038ff38723e */ /* 0x000fe400000010ff */
[----:B------:R-:W-:-:S03]  /*25f0*/  P2R R107, PR, RZ, 0x8 ;  /* 0x00000008ff6b7803 */ /* 0x000fc60000000000 */
[----:B------:R0:W-:Y:S06]  /*2600*/  @P0 STG.E.U16 desc[UR36][R14.64], R56 ;  /* 0x000000380e000986 */ /* 0x0001ec000c101524 */
[----:B------:R-:W-:Y:S05]  /*2610*/  @!P1 BRA `(.L_x_37) ;  /* 0x0000000000049947 */ /* 0x000fea0003800000 */
[----:B------:R1:W5:Y:S02]  /*2620*/  LDG.E.LTC128B.U16 R5, desc[UR36][R6.64+0x2] ;  /* 0x0000022406057981 */ /* 0x000364000c1e1520 */
.L_x_37:
[----:B------:R-:W-:Y:S05]  /*2630*/  BSYNC B1 ;  /* 0x0000000000017941 */ /* 0x000fea0003800000 */
.L_x_36:
[----:B0----5:R-:W-:Y:S01]  /*2640*/  IMAD.U32 R56, R5, 0x10000, RZ ;  /* 0x0001000005387824 */ /* 0x021fe200078e00ff */
[----:B------:R-:W-:Y:S01]  /*2650*/  ISETP.GT.AND P0, PT, R3, 0x8, P5 ;  /* 0x000000080300780c */ /* 0x000fe20002f04270 */
[----:B------:R-:W-:-:S04]  /*2660*/  IMAD.WIDE.U32 R104, R113, R96, R100 ;  /* 0x0000006071687225 */ /* 0x000fc800078e0064 */
[----:B------:R-:W-:Y:S01]  /*2670*/  FMUL R56, R56, R89 ;  /* 0x0000005938387220 */ /* 0x000fe20000400000 */
[----:B------:R-:W-:Y:S01]  /*2680*/  IMAD.IADD R105, R21, 0x1, R105 ;  /* 0x0000000115697824 */ /* 0x000fe200078e0269 */
[----:B------:R-:W-:Y:S02]  /*2690*/  IADD3 R21, P2, R94, R104, RZ ;  /* 0x000000685e157210 */ /* 0x000fe40007f5e0ff */
[----:B------:R-:W-:-:S03]  /*26a0*/  FFMA R56, R57, R88, R56 ;  /* 0x0000005839387223 */ /* 0x000fc60000000038 */
[----:B------:R-:W-:Y:S01]  /*26b0*/  IMAD.X R106, R105, 0x1, R93, P2 ;  /* 0x00000001696a7824 */ /* 0x000fe200010e065d */
[C---:B------:R-:W-:Y:S02]  /*26c0*/  LEA R90, P2, R21.reuse, R12, 0x1 ;  /* 0x0000000c155a7211 */ /* 0x040fe400078408ff */
[----:B------:R-:W-:Y:S02]  /*26d0*/  F2FP.BF16.F32.PACK_AB R56, RZ, R56 ;  /* 0x00000038ff38723e */ /* 0x000fe400000010ff */
[--C-:B------:R-:W-:Y:S02]  /*26e0*/  LEA.HI.X R91, R21, R13, R106.reuse, 0x1, P2 ;  /* 0x0000000d155b7211 */ /* 0x100fe400010f0c6a */
[----:B------:R-:W-:Y:S02]  /*26f0*/  PRMT R57, R56, 0x7610, R57 ;  /* 0x0000761038397816 */ /* 0x000fe40000000039 */
[----:B------:R-:W-:-:S03]  /*2700*/  PRMT R106, R5, 0x7610, R106 ;  /* 0x00007610056a7816 */ /* 0x000fc6000000006a */
[----:B------:R0:W-:Y:S04]  /*2710*/  @P1 STG.E.U16 desc[UR36][R14.64+0x2], R57 ;  /* 0x000002390e001986 */ /* 0x0001e8000c101524 */
[----:B------:R2:W3:Y:S01]  /*2720*/  @P0 LDG.E.LTC128B.U16 R106, desc[UR36][R90.64] ;  /* 0x000000245a6a0981 */ /* 0x0004e2000c1e1520 */
[----:B------:R-:W-:Y:S01]  /*2730*/  IADD3 R104, P1, R8, R104, RZ ;  /* 0x0000006808687210 */ /* 0x000fe20007f3e0ff */
[----:B------:R-:W-:Y:S01]  /*2740*/  IMAD.SHL.U32 R109, R10, 0x10, RZ ;  /* 0x000000100a6d7824 */ /* 0x000fe200078e00ff */
[----:B------:R-:W-:Y:S03]  /*2750*/  BSSY B1, `(.L_x_38) ;  /* 0x0000011000017945 */ /* 0x000fe60003800000 */
[----:B------:R-:W-:-:S02]  /*2760*/  IMAD.X R105, R9, 0x1, R105, P1 ;  /* 0x0000000109697824 */ /* 0x000fc400008e0669 */
[----:B------:R-:W-:Y:S01]  /*2770*/  IMAD.WIDE.U32 R104, R23, R20, R104 ;  /* 0x0000001417687225 */ /* 0x000fe200078e0068 */
[----:B--2---:R-:W-:-:S03]  /*2780*/  IADD3 R90, P2, R109, R14, RZ ;  /* 0x0000000e6d5a7210 */ /* 0x004fc60007f5e0ff */
[----:B------:R-:W-:Y:S01]  /*2790*/  IMAD.IADD R21, R111, 0x1, R105 ;  /* 0x000000016f157824 */ /* 0x000fe200078e0269 */
[----:B------:R-:W-:-:S05]  /*27a0*/  SHF.L.U64.HI R105, R10, 0x4, R11 ;  /* 0x000000040a697819 */ /* 0x000fca000001020b */
[----:B------:R-:W-:Y:S02]  /*27b0*/  IMAD.X R91, R105, 0x1, R15, P2 ;  /* 0x00000001695b7824 */ /* 0x000fe400010e060f */
[----:B---3--:R-:W-:-:S04]  /*27c0*/  IMAD.U32 R56, R106, 0x10000, RZ ;  /* 0x000100006a387824 */ /* 0x008fc800078e00ff */
[----:B------:R-:W-:Y:S01]  /*27d0*/  FMUL R5, R56, R89 ;  /* 0x0000005938057220 */ /* 0x000fe20000400000 */
[----:B------:R-:W-:-:S03]  /*27e0*/  LEA R56, P1, R104, R12, 0x1 ;  /* 0x0000000c68387211 */ /* 0x000fc600078208ff */
[----:B------:R-:W-:Y:S01]  /*27f0*/  FFMA R5, R58, R88, R5 ;  /* 0x000000583a057223 */ /* 0x000fe20000000005 */
[----:B0-----:R-:W-:Y:S02]  /*2800*/  LEA.HI.X R57, R104, R13, R21, 0x1, P1 ;  /* 0x0000000d68397211 */ /* 0x001fe400008f0c15 */
[----:B------:R-:W-:Y:S02]  /*2810*/  ISETP.GT.AND P1, PT, R3, 0x8, P3 ;  /* 0x000000080300780c */ /* 0x000fe40001f24270 */
[----:B------:R-:W-:-:S05]  /*2820*/  F2FP.BF16.F32.PACK_AB R5, RZ, R5 ;  /* 0x00000005ff05723e */ /* 0x000fca00000010ff */
[----:B------:R0:W-:Y:S06]  /*2830*/  @P0 STG.E.U16 desc[UR36][R90.64], R5 ;  /* 0x000000055a000986 */ /* 0x0001ec000c101524 */
[----:B------:R-:W-:Y:S05]  /*2840*/  @!P1 BRA `(.L_x_39) ;  /* 0x0000000000049947 */ /* 0x000fea0003800000 */
[----:B------:R2:W5:Y:S02]  /*2850*/  LDG.E.LTC128B.U16 R106, desc[UR36][R56.64+0x2] ;  /* 0x00000224386a7981 */ /* 0x000564000c1e1520 */
.L_x_39:
[----:B------:R-:W-:Y:S05]  /*2860*/  BSYNC B1 ;  /* 0x0000000000017941 */ /* 0x000fea0003800000 */
.L_x_38:
[----:B-----5:R-:W-:Y:S01]  /*2870*/  IMAD.U32 R58, R106, 0x10000, RZ ;  /* 0x000100006a3a7824 */ /* 0x020fe200078e00ff */
[C---:B------:R-:W-:Y:S01]  /*2880*/  SHF.L.U64.HI R21, R10.reuse, 0x8, R11 ;  /* 0x000000080a157819 */ /* 0x040fe2000001020b */
[----:B0-----:R-:W-:Y:S01]  /*2890*/  IMAD.SHL.U32 R5, R10, 0x100, RZ ;  /* 0x000001000a057824 */ /* 0x001fe200078e00ff */
[----:B------:R-:W-:Y:S01]  /*28a0*/  ISETP.GT.AND P3, PT, R4, 0x8, PT ;  /* 0x000000080400780c */ /* 0x000fe20003f64270 */
[----:B------:R-:W-:Y:S01]  /*28b0*/  FMUL R58, R58, R89 ;  /* 0x000000593a3a7220 */ /* 0x000fe20000400000 */
[----:B------:R-:W-:Y:S02]  /*28c0*/  BSSY B1, `(.L_x_40) ;  /* 0x000000d000017945 */ /* 0x000fe40003800000 */
[----:B------:R-:W-:Y:S01]  /*28d0*/  IADD3 R10, P0, P2, R5, R14, R109 ;  /* 0x0000000e050a7210 */ /* 0x000fe20007a1e06d */
[----:B------:R-:W-:Y:S01]  /*28e0*/  FFMA R58, R59, R88, R58 ;  /* 0x000000583b3a7223 */ /* 0x000fe2000000003a */
[----:B------:R-:W-:Y:S01]  /*28f0*/  IMAD.MOV.U32 R59, RZ, RZ, R91 ;  /* 0x000000ffff3b7224 */ /* 0x000fe200078e005b */
[----:B------:R-:W-:-:S02]  /*2900*/  P2R R108, PR, RZ, 0x8 ;  /* 0x00000008ff6c7803 */ /* 0x000fc40000000000 */
[----:B------:R-:W-:Y:S02]  /*2910*/  IADD3.X R11, R21, R15, R105, P0, P2 ;  /* 0x0000000f150b7210 */ /* 0x000fe400007e4469 */
[----:B------:R-:W-:Y:S02]  /*2920*/  F2FP.BF16.F32.PACK_AB R58, RZ, R58 ;  /* 0x0000003aff3a723e */ /* 0x000fe400000010ff */
[----:B------:R-:W-:Y:S02]  /*2930*/  ISETP.GT.AND P0, PT, R3, RZ, P3 ;  /* 0x000000ff0300720c */ /* 0x000fe40001f04270 */
[----:B------:R-:W-:Y:S01]  /*2940*/  PRMT R104, R58, 0x7610, R104 ;  /* 0x000076103a687816 */ /* 0x000fe20000000068 */
[----:B------:R-:W-:-:S05]  /*2950*/  IMAD.MOV.U32 R58, RZ, RZ, R90 ;  /* 0x000000ffff3a7224 */ /* 0x000fca00078e005a */
[----:B------:R0:W-:Y:S05]  /*2960*/  @P1 STG.E.U16 desc[UR36][R58.64+0x2], R104 ;  /* 0x000002683a001986 */ /* 0x0001ea000c101524 */
[----:B------:R-:W-:Y:S05]  /*2970*/  @!P0 BRA `(.L_x_41) ;  /* 0x0000000000048947 */ /* 0x000fea0003800000 */
[----:B------:R3:W5:Y:S02]  /*2980*/  LDG.E.LTC128B.U16 R106, desc[UR36][R6.64+0x10] ;  /* 0x00001024066a7981 */ /* 0x000764000c1e1520 */
.L_x_41:
[----:B------:R-:W-:Y:S05]  /*2990*/  BSYNC B1 ;  /* 0x0000000000017941 */ /* 0x000fea0003800000 */
.L_x_40:
[----:B0----5:R-:W-:Y:S01]  /*29a0*/  IMAD.U32 R104, R106, 0x10000, RZ ;  /* 0x000100006a687824 */ /* 0x021fe200078e00ff */
[----:B------:R-:W-:Y:S01]  /*29b0*/  ISETP.GT.AND P1, PT, R4, 0x9, PT ;  /* 0x000000090400780c */ /* 0x000fe20003f24270 */
[----:B------:R-:W-:Y:S02]  /*29c0*/  BSSY B1, `(.L_x_42) ;  /* 0x0000009000017945 */ /* 0x000fe40003800000 */
[----:B------:R-:W-:Y:S01]  /*29d0*/  FMUL R105, R104, R89 ;  /* 0x0000005968697220 */ /* 0x000fe20000400000 */
[----:B------:R-:W-:-:S03]  /*29e0*/  P2R R104, PR, RZ, 0x2 ;  /* 0x00000002ff687803 */ /* 0x000fc60000000000 */
[----:B------:R-:W-:-:S05]  /*29f0*/  FFMA R105, R60, R88, R105 ;  /* 0x000000583c697223 */ /* 0x000fca0000000069 */
[----:B------:R-:W-:-:S05]  /*2a00*/  F2FP.BF16.F32.PACK_AB R105, RZ, R105 ;  /* 0x00000069ff69723e */ /* 0x000fca00000010ff */
[----:B------:R0:W-:Y:S01]  /*2a10*/  @P0 STG.E.U16 desc[UR36][R14.64+0x10], R105 ;  /* 0x000010690e000986 */ /* 0x0001e2000c101524 */
[----:B------:R-:W-:-:S13]  /*2a20*/  ISETP.GT.AND P0, PT, R3, RZ, P1 ;  /* 0x000000ff0300720c */ /* 0x000fda0000f04270 */
[----:B0-----:R-:W-:Y:S05]  /*2a30*/  @!P0 BRA `(.L_x_43) ;  /* 0x0000000000048947 */ /* 0x001fea0003800000 */
[----:B------:R0:W5:Y:S02]  /*2a40*/  LDG.E.LTC128B.U16 R106, desc[UR36][R6.64+0x12] ;  /* 0x00001224066a7981 */ /* 0x000164000c1e1520 */
.L_x_43:
[----:B------:R-:W-:Y:S05]  /*2a50*/  BSYNC B1 ;  /* 0x0000000000017941 */ /* 0x000fea0003800000 */
.L_x_42:
[----:B-----5:R-:W-:Y:S01]  /*2a60*/  IMAD.U32 R60, R106, 0x10000, RZ ;  /* 0x000100006a3c7824 */ /* 0x020fe200078e00ff */
[----:B------:R-:W-:Y:S03]  /*2a70*/  BSSY B1, `(.L_x_44) ;  /* 0x0000008000017945 */ /* 0x000fe60003800000 */
[----:B------:R-:W-:-:S04]  /*2a80*/  FMUL R60, R60, R89 ;  /* 0x000000593c3c7220 */ /* 0x000fc80000400000 */
[----:B------:R-:W-:-:S05]  /*2a90*/  FFMA R60, R61, R88, R60 ;  /* 0x000000583d3c7223 */ /* 0x000fca000000003c */
[----:B------:R-:W-:-:S05]  /*2aa0*/  F2FP.BF16.F32.PACK_AB R60, RZ, R60 ;  /* 0x0000003cff3c723e */ /* 0x000fca00000010ff */
[----:B------:R4:W-:Y:S01]  /*2ab0*/  @P0 STG.E.U16 desc[UR36][R14.64+0x12], R60 ;  /* 0x0000123c0e000986 */ /* 0x0009e2000c101524 */
[----:B------:R-:W-:-:S13]  /*2ac0*/  ISETP.GT.AND P0, PT, R3, 0x8, P3 ;  /* 0x000000080300780c */ /* 0x000fda0001f04270 */
[----:B----4-:R-:W-:Y:S05]  /*2ad0*/  @!P0 BRA `(.L_x_45) ;  /* 0x0000000000048947 */ /* 0x010fea0003800000 */
[----:B------:R4:W5:Y:S02]  /*2ae0*/  LDG.E.LTC128B.U16 R106, desc[UR36][R56.64+0x10] ;  /* 0x00001024386a7981 */ /* 0x000964000c1e1520 */
.L_x_45:
[----:B------:R-:W-:Y:S05]  /*2af0*/  BSYNC B1 ;  /* 0x0000000000017941 */ /* 0x000fea0003800000 */
.L_x_44:
[----:B-----5:R-:W-:Y:S01]  /*2b00*/  IMAD.U32 R60, R106, 0x10000, RZ ;  /* 0x000100006a3c7824 */ /* 0x020fe200078e00ff */
[----:B------:R-:W-:Y:S03]  /*2b10*/  BSSY B1, `(.L_x_46) ;  /* 0x000000a000017945 */ /* 0x000fe60003800000 */
[----:B------:R-:W-:-:S04]  /*2b20*/  FMUL R61, R60, R89 ;  /* 0x000000593c3d7220 */ /* 0x000fc80000400000 */
[----:B------:R-:W-:-:S05]  /*2b30*/  FFMA R61, R62, R88, R61 ;  /* 0x000000583e3d7223 */ /* 0x000fca000000003d */
[----:B------:R-:W-:-:S05]  /*2b40*/  F2FP.BF16.F32.PACK_AB R61, RZ, R61 ;  /* 0x0000003dff3d723e */ /* 0x000fca00000010ff */
[----:B------:R0:W-:Y:S01]  /*2b50*/  @P0 STG.E.U16 desc[UR36][R58.64+0x10], R61 ;  /* 0x0000103d3a000986 */ /* 0x0001e2000c101524 */
[----:B------:R-:W-:-:S05]  /*2b60*/  IADD3 R113, P0, R113, 0x80, RZ ;  /* 0x0000008071717810 */ /* 0x000fca0007f1e0ff */
[----:B------:R-:W-:Y:S01]  /*2b70*/  IMAD.X R99, RZ, RZ, R99, P0 ;  /* 0x000000ffff637224 */ /* 0x000fe200000e0663 */
[----:B------:R-:W-:-:S13]  /*2b80*/  ISETP.GT.AND P0, PT, R3, 0x8, P1 ;  /* 0x000000080300780c */ /* 0x000fda0000f04270 */
[----:B0-----:R-:W-:Y:S05]  /*2b90*/  @!P0 BRA `(.L_x_47) ;  /* 0x0000000000048947 */ /* 0x001fea0003800000 */
[----:B------:R0:W5:Y:S02]  /*2ba0*/  LDG.E.LTC128B.U16 R106, desc[UR36][R56.64+0x12] ;  /* 0x00001224386a7981 */ /* 0x000164000c1e1520 */
.L_x_47:
[----:B------:R-:W-:Y:S05]  /*2bb0*/  BSYNC B1 ;  /* 0x0000000000017941 */ /* 0x000fea0003800000 */
.L_x_46:
[----:B-----5:R-:W-:Y:S01]  /*2bc0*/  IMAD.U32 R60, R106, 0x10000, RZ ;  /* 0x000100006a3c7824 */ /* 0x020fe200078e00ff */
[----:B------:R-:W-:Y:S01]  /*2bd0*/  ISETP.GT.AND P2, PT, R4, 0x10, PT ;  /* 0x000000100400780c */ /* 0x000fe20003f44270 */
[----:B------:R-:W-:Y:S01]  /*2be0*/  IMAD R62, R99, R96, RZ ;  /* 0x00000060633e7224 */ /* 0x000fe200078e02ff */
[----:B------:R-:W-:Y:S01]  /*2bf0*/  BSSY B1, `(.L_x_48) ;  /* 0x0000021000017945 */ /* 0x000fe20003800000 */
[----:B------:R-:W-:Y:S02]  /*2c00*/  FMUL R60, R60, R89 ;  /* 0x000000593c3c7220 */ /* 0x000fe40000400000 */
[----:B------:R-:W-:Y:S02]  /*2c10*/  IMAD R95, R113, R97, R62 ;  /* 0x00000061715f7224 */ /* 0x000fe400078e023e */
[----:B------:R-:W-:Y:S01]  /*2c20*/  FFMA R60, R63, R88, R60 ;  /* 0x000000583f3c7223 */ /* 0x000fe2000000003c */
[----:B------:R-:W-:-:S04]  /*2c30*/  IMAD.WIDE.U32 R62, R113, R96, R8 ;  /* 0x00000060713e7225 */ /* 0x000fc800078e0008 */
[----:B------:R-:W-:Y:S01]  /*2c40*/  F2FP.BF16.F32.PACK_AB R60, RZ, R60 ;  /* 0x0000003cff3c723e */ /* 0x000fe200000010ff */
[----:B------:R-:W-:-:S03]  /*2c50*/  IMAD.IADD R63, R95, 0x1, R63 ;  /* 0x000000015f3f7824 */ /* 0x000fc600078e023f */
[----:B------:R-:W-:Y:S01]  /*2c60*/  PRMT R99, R60, 0x7610, R99 ;  /* 0x000076103c637816 */ /* 0x000fe20000000063 */
[----:B------:R-:W-:-:S04]  /*2c70*/  IMAD.WIDE.U32 R60, R113, R96, R92 ;  /* 0x00000060713c7225 */ /* 0x000fc800078e005c */
[----:B------:R1:W-:Y:S01]  /*2c80*/  @P0 STG.E.U16 desc[UR36][R58.64+0x12], R99 ;  /* 0x000012633a000986 */ /* 0x0003e2000c101524 */
[----:B------:R-:W-:Y:S02]  /*2c90*/  IMAD.IADD R61, R61, 0x1, R95 ;  /* 0x000000013d3d7824 */ /* 0x000fe400078e025f */
[----:B------:R-:W-:-:S04]  /*2ca0*/  IMAD.WIDE.U32 R96, R113, R96, R100 ;  /* 0x0000006071607225 */ /* 0x000fc800078e0064 */
[----:B------:R-:W-:Y:S02]  /*2cb0*/  IMAD.IADD R97, R95, 0x1, R97 ;  /* 0x000000015f617824 */ /* 0x000fe400078e0261 */
[----:B-1----:R-:W-:Y:S01]  /*2cc0*/  IMAD.WIDE.U32 R98, R23, R20, R62 ;  /* 0x0000001417627225 */ /* 0x002fe200078e003e */
[----:B------:R-:W-:-:S04]  /*2cd0*/  LEA R62, P0, R60, R12, 0x1 ;  /* 0x0000000c3c3e7211 */ /* 0x000fc800078008ff */
[----:B------:R-:W-:Y:S01]  /*2ce0*/  LEA.HI.X R63, R60, R13, R61, 0x1, P0 ;  /* 0x0000000d3c3f7211 */ /* 0x000fe200000f0c3d */
[----:B------:R-:W-:Y:S01]  /*2cf0*/  IMAD.IADD R61, R111, 0x1, R99 ;  /* 0x000000016f3d7824 */ /* 0x000fe200078e0263 */
[----:B------:R-:W-:-:S04]  /*2d00*/  LEA R60, P0, R98, R12, 0x1 ;  /* 0x0000000c623c7211 */ /* 0x000fc800078008ff */
[----:B------:R-:W-:Y:S02]  /*2d10*/  LEA.HI.X R61, R98, R13, R61, 0x1, P0 ;  /* 0x0000000d623d7211 */ /* 0x000fe400000f0c3d */
[----:B------:R-:W-:-:S05]  /*2d20*/  IADD3 R94, P0, R94, R96, RZ ;  /* 0x000000605e5e7210 */ /* 0x000fca0007f1e0ff */
[----:B------:R-:W-:Y:S01]  /*2d30*/  IMAD.X R95, R97, 0x1, R93, P0 ;  /* 0x00000001615f7824 */ /* 0x000fe200000e065d */
[----:B------:R-:W-:-:S05]  /*2d40*/  IADD3 R92, P0, R8, R96, RZ ;  /* 0x00000060085c7210 */ /* 0x000fca0007f1e0ff */
[----:B------:R-:W-:Y:S01]  /*2d50*/  IMAD.X R93, R9, 0x1, R97, P0 ;  /* 0x00000001095d7824 */ /* 0x000fe200000e0661 */
[----:B------:R-:W-:Y:S01]  /*2d60*/  LEA R8, P0, R94, R12, 0x1 ;  /* 0x0000000c5e087211 */ /* 0x000fe200078008ff */
[----:B------:R-:W-:-:S03]  /*2d70*/  IMAD.WIDE.U32 R92, R23, R20, R92 ;  /* 0x00000014175c7225 */ /* 0x000fc600078e005c */
[----:B------:R-:W-:Y:S01]  /*2d80*/  LEA.HI.X R9, R94, R13, R95, 0x1, P0 ;  /* 0x0000000d5e097211 */ /* 0x000fe200000f0c5f */
[----:B------:R-:W-:Y:S01]  /*2d90*/  IMAD.IADD R20, R111, 0x1, R93 ;  /* 0x000000016f147824 */ /* 0x000fe200078e025d */
[----:B------:R-:W-:-:S04]  /*2da0*/  LEA R12, P0, R92, R12, 0x1 ;  /* 0x0000000c5c0c7211 */ /* 0x000fc800078008ff */
[----:B------:R-:W-:Y:S02]  /*2db0*/  LEA.HI.X R13, R92, R13, R20, 0x1, P0 ;  /* 0x0000000d5c0d7211 */ /* 0x000fe400000f0c14 */
[----:B------:R-:W-:Y:S02]  /*2dc0*/  ISETP.GT.AND P0, PT, R3, RZ, P2 ;  /* 0x000000ff0300720c */ /* 0x000fe40001704270 */
[----:B------:R-:W-:-:S11]  /*2dd0*/  P2R R92, PR, RZ, 0x4 ;  /* 0x00000004ff5c7803 */ /* 0x000fd60000000000 */
[----:B------:R-:W-:Y:S05]  /*2de0*/  @!P0 BRA `(.L_x_49) ;  /* 0x0000000000048947 */ /* 0x000fea0003800000 */
[----:B------:R1:W5:Y:S02]  /*2df0*/  LDG.E.LTC128B.U16 R106, desc[UR36][R6.64+0x20] ;  /* 0x00002024066a7981 */ /* 0x000364000c1e1520 */
.L_x_49:
[----:B------:R-:W-:Y:S05]  /*2e00*/  BSYNC B1 ;  /* 0x0000000000017941 */ /* 0x000fea0003800000 */
.L_x_48:
[----:B-----5:R-:W-:Y:S01]  /*2e10*/  IMAD.U32 R20, R106, 0x10000, RZ ;  /* 0x000100006a147824 */ /* 0x020fe200078e00ff */
        /* <DEDUP_REMOVED lines=10> */
.L_x_51:
[----:B------:R-:W-:Y:S05]  /*2ec0*/  BSYNC B1 ;  /* 0x0000000000017941 */ /* 0x000fea0003800000 */
.L_x_50:
[----:B-----5:R-:W-:Y:S01]  /*2ed0*/  IMAD.U32 R20, R106, 0x10000, RZ ;  /* 0x000100006a147824 */ /* 0x020fe200078e00ff */
[----:B------:R-:W-:Y:S03]  /*2ee0*/  BSSY B1, `(.L_x_52) ;  /* 0x0000008000017945 */ /* 0x000fe60003800000 */
[----:B------:R-:W-:-:S04]  /*2ef0*/  FMUL R20, R20, R89 ;  /* 0x0000005914147220 */ /* 0x000fc80000400000 */
[----:B------:R-:W-:-:S05]  /*2f00*/  FFMA R20, R65, R88, R20 ;  /* 0x0000005841147223 */ /* 0x000fca0000000014 */
[----:B------:R-:W-:-:S05]  /*2f10*/  F2FP.BF16.F32.PACK_AB R20, RZ, R20 ;  /* 0x00000014ff14723e */ /* 0x000fca00000010ff */
[----:B------:R0:W-:Y:S01]  /*2f20*/  @P0 STG.E.U16 desc[UR36][R14.64+0x22], R20 ;  /* 0x000022140e000986 */ /* 0x0001e2000c101524 */
[----:B------:R-:W-:-:S13]  /*2f30*/  ISETP.GT.AND P0, PT, R3, 0x8, P2 ;  /* 0x000000080300780c */ /* 0x000fda0001704270 */
[----:B0-----:R-:W-:Y:S05]  /*2f40*/  @!P0 BRA `(.L_x_53) ;  /* 0x0000000000048947 */ /* 0x001fea0003800000 */
[----:B------:R0:W5:Y:S02]  /*2f50*/  LDG.E.LTC128B.U16 R106, desc[UR36][R56.64+0x20] ;  /* 0x00002024386a7981 */ /* 0x000164000c1e1520 */
.L_x_53:
[----:B------:R-:W-:Y:S05]  /*2f60*/  BSYNC B1 ;  /* 0x0000000000017941 */ /* 0x000fea0003800000 */
.L_x_52:
        /* <DEDUP_REMOVED lines=9> */
.L_x_55:
[----:B------:R-:W-:Y:S05]  /*3000*/  BSYNC B1 ;  /* 0x0000000000017941 */ /* 0x000fea0003800000 */
.L_x_54:
        /* <DEDUP_REMOVED lines=11> */
.L_x_57:
[----:B------:R-:W-:Y:S05]  /*30c0*/  BSYNC B1 ;  /* 0x0000000000017941 */ /* 0x000fea0003800000 */
.L_x_56:
[----:B-----5:R-:W-:Y:S01]  /*30d0*/  IMAD.U32 R20, R106, 0x10000, RZ ;  /* 0x000100006a147824 */ /* 0x020fe200078e00ff */
[----:B------:R-:W-:Y:S01]  /*30e0*/  ISETP.GT.AND P1, PT, R4, 0x19, PT ;  /* 0x000000190400780c */ /* 0x000fe20003f24270 */
[----:B------:R-:W-:Y:S02]  /*30f0*/  BSSY B1, `(.L_x_58) ;  /* 0x0000009000017945 */ /* 0x000fe40003800000 */
[----:B------:R-:W-:-:S04]  /*3100*/  FMUL R23, R20, R89 ;  /* 0x0000005914177220 */ /* 0x000fc80000400000 */
[----:B------:R-:W-:Y:S01]  /*3110*/  FFMA R23, R68, R88, R23 ;  /* 0x0000005844177223 */ /* 0x000fe20000000017 */
[----:B------:R-:W-:-:S04]  /*3120*/  P2R R68, PR, RZ, 0x2 ;  /* 0x00000002ff447803 */ /* 0x000fc80000000000 */
[----:B------:R-:W-:-:S05]  /*3130*/  F2FP.BF16.F32.PACK_AB R23, RZ, R23 ;  /* 0x00000017ff17723e */ /* 0x000fca00000010ff */
[----:B------:R0:W-:Y:S01]  /*3140*/  @P0 STG.E.U16 desc[UR36][R14.64+0x30], R23 ;  /* 0x000030170e000986 */ /* 0x0001e2000c101524 */
[----:B------:R-:W-:-:S13]  /*3150*/  ISETP.GT.AND P0, PT, R3, RZ, P1 ;  /* 0x000000ff0300720c */ /* 0x000fda0000f04270 */
[----:B0-----:R-:W-:Y:S05]  /*3160*/  @!P0 BRA `(.L_x_59) ;  /* 0x0000000000048947 */ /* 0x001fea0003800000 */
[----:B------:R0:W5:Y:S02]  /*3170*/  LDG.E.LTC128B.U16 R106, desc[UR36][R6.64+0x32] ;  /* 0x00003224066a7981 */ /* 0x000164000c1e1520 */
.L_x_59:
[----:B------:R-:W-:Y:S05]  /*3180*/  BSYNC B1 ;  /* 0x0000000000017941 */ /* 0x000fea0003800000 */
.L_x_58:
        /* <DEDUP_REMOVED lines=9> */
.L_x_61:
[----:B------:R-:W-:Y:S05]  /*3220*/  BSYNC B1 ;  /* 0x0000000000017941 */ /* 0x000fea0003800000 */
.L_x_60:
        /* <DEDUP_REMOVED lines=9> */
.L_x_63:
[----:B------:R-:W-:Y:S05]  /*32c0*/  BSYNC B1 ;  /* 0x0000000000017941 */ /* 0x000fea0003800000 */
.L_x_62:
        /* <DEDUP_REMOVED lines=11> */
.L_x_65:
[----:B------:R-:W-:Y:S05]  /*3380*/  BSYNC B1 ;  /* 0x0000000000017941 */ /* 0x000fea0003800000 */
.L_x_64:
        /* <DEDUP_REMOVED lines=11> */
.L_x_67:
[----:B------:R-:W-:Y:S05]  /*3440*/  BSYNC B1 ;  /* 0x0000000000017941 */ /* 0x000fea0003800000 */
.L_x_66:
        /* <DEDUP_REMOVED lines=9> */
.L_x_69:
[----:B------:R-:W-:Y:S05]  /*34e0*/  BSYNC B1 ;  /* 0x0000000000017941 */ /* 0x000fea0003800000 */
.L_x_68:
        /* <DEDUP_REMOVED lines=9> */
.L_x_71:
[----:B------:R-:W-:Y:S05]  /*3580*/  BSYNC B1 ;  /* 0x0000000000017941 */ /* 0x000fea0003800000 */
.L_x_70:
        /* <DEDUP_REMOVED lines=11> */
.L_x_73:
[----:B------:R-:W-:Y:S05]  /*3640*/  BSYNC B1 ;  /* 0x0000000000017941 */ /* 0x000fea0003800000 */
.L_x_72:
        /* <DEDUP_REMOVED lines=11> */
.L_x_75:
[----:B------:R-:W-:Y:S05]  /*3700*/  BSYNC B1 ;  /* 0x0000000000017941 */ /* 0x000fea0003800000 */
.L_x_74:
        /* <DEDUP_REMOVED lines=9> */
.L_x_77:
[----:B------:R-:W-:Y:S05]  /*37a0*/  BSYNC B1 ;  /* 0x0000000000017941 */ /* 0x000fea0003800000 */
.L_x_76:
        /* <DEDUP_REMOVED lines=9> */
.L_x_79:
[----:B------:R-:W-:Y:S05]  /*3840*/  BSYNC B1 ;  /* 0x0000000000017941 */ /* 0x000fea0003800000 */
.L_x_78:
[----:B-----5:R-:W-:Y:S01]  /*3850*/  IMAD.U32 R20, R106, 0x10000, RZ ;  /* 0x000100006a147824 */ /* 0x020fe200078e00ff */
[----:B------:R-:W-:Y:S01]  /*3860*/  ISETP.GT.AND P6, PT, R4, 0x30, PT ;  /* 0x000000300400780c */ /* 0x000fe20003fc4270 */
[----:B------:R-:W-:Y:S02]  /*3870*/  BSSY B1, `(.L_x_80) ;  /* 0x0000008000017945 */ /* 0x000fe40003800000 */
[----:B------:R-:W-:-:S04]  /*3880*/  FMUL R20, R20, R89 ;  /* 0x0000005914147220 */ /* 0x000fc80000400000 */
[----:B------:R-:W-:-:S05]  /*3890*/  FFMA R20, R79, R88, R20 ;  /* 0x000000584f147223 */ /* 0x000fca0000000014 */
[----:B------:R-:W-:-:S05]  /*38a0*/  F2FP.BF16.F32.PACK_AB R20, RZ, R20 ;  /* 0x00000014ff14723e */ /* 0x000fca00000010ff */
[----:B------:R0:W-:Y:S01]  /*38b0*/  @P0 STG.E.U16 desc[UR36][R58.64+0x52], R20 ;  /* 0x000052143a000986 */ /* 0x0001e2000c101524 */
[----:B------:R-:W-:-:S13]  /*38c0*/  ISETP.GT.AND P0, PT, R3, RZ, P6 ;  /* 0x000000ff0300720c */ /* 0x000fda0003704270 */
[----:B0-----:R-:W-:Y:S05]  /*38d0*/  @!P0 BRA `(.L_x_81) ;  /* 0x0000000000048947 */ /* 0x001fea0003800000 */
[----:B------:R0:W5:Y:S02]  /*38e0*/  LDG.E.LTC128B.U16 R106, desc[UR36][R6.64+0x60] ;  /* 0x00006024066a7981 */ /* 0x000164000c1e1520 */
.L_x_81:
[----:B------:R-:W-:Y:S05]  /*38f0*/  BSYNC B1 ;  /* 0x0000000000017941 */ /* 0x000fea0003800000 */
.L_x_80:
        /* <DEDUP_REMOVED lines=10> */
.L_x_83:
[----:B------:R-:W-:Y:S05]  /*39a0*/  BSYNC B1 ;  /* 0x0000000000017941 */ /* 0x000fea0003800000 */
.L_x_82:
        /* <DEDUP_REMOVED lines=9> */
.L_x_85:
[----:B------:R-:W-:Y:S05]  /*3a40*/  BSYNC B1 ;  /* 0x0000000000017941 */ /* 0x000fea0003800000 */
.L_x_84:
        /* <DEDUP_REMOVED lines=9> */
.L_x_87:
[----:B------:R-:W-:Y:S05]  /*3ae0*/  BSYNC B1 ;  /* 0x0000000000017941 */ /* 0x000fea0003800000 */
.L_x_86:
        /* <DEDUP_REMOVED lines=10> */
.L_x_89:
[----:B------:R-:W-:Y:S05]  /*3b90*/  BSYNC B1 ;  /* 0x0000000000017941 */ /* 0x000fea0003800000 */
.L_x_88:
[----:B-----5:R-:W-:Y:S01]  /*3ba0*/  IMAD.U32 R20, R106, 0x10000, RZ ;  /* 0x000100006a147824 */ /* 0x020fe200078e00ff */
[----:B------:R-:W-:Y:S03]  /*3bb0*/  BSSY B1, `(.L_x_90) ;  /* 0x000000f000017945 */ /* 0x000fe60003800000 */
[----:B------:R-:W-:-:S04]  /*3bc0*/  FMUL R23, R20, R89 ;  /* 0x0000005914177220 */ /* 0x000fc80000400000 */
[----:B------:R-:W-:-:S05]  /*3bd0*/  FFMA R23, R84, R88, R23 ;  /* 0x0000005854177223 */ /* 0x000fca0000000017 */
[----:B------:R-:W-:-:S05]  /*3be0*/  F2FP.BF16.F32.PACK_AB R23, RZ, R23 ;  /* 0x00000017ff17723e */ /* 0x000fca00000010ff */
[----:B------:R0:W-:Y:S01]  /*3bf0*/  @P0 STG.E.U16 desc[UR36][R14.64+0x70], R23 ;  /* 0x000070170e000986 */ /* 0x0001e2000c101524 */
[----:B------:R-:W-:-:S05]  /*3c00*/  IADD3 R64, P0, R5, R90, RZ ;  /* 0x0000005a05407210 */ /* 0x000fca0007f1e0ff */
[----:B------:R-:W-:Y:S01]  /*3c10*/  IMAD.X R65, R21, 0x1, R91, P0 ;  /* 0x0000000115417824 */ /* 0x000fe200000e065b */
[----:B------:R-:W-:-:S05]  /*3c20*/  IADD3 R66, P0, R5, R90, RZ ;  /* 0x0000005a05427210 */ /* 0x000fca0007f1e0ff */
[----:B------:R-:W-:Y:S01]  /*3c30*/  IMAD.X R67, R21, 0x1, R91, P0 ;  /* 0x0000000115437824 */ /* 0x000fe200000e065b */
[----:B------:R-:W-:-:S05]  /*3c40*/  IADD3 R20, P0, R5, R14, RZ ;  /* 0x0000000e05147210 */ /* 0x000fca0007f1e0ff */
[----:B------:R-:W-:Y:S01]  /*3c50*/  IMAD.X R21, R21, 0x1, R15, P0 ;  /* 0x0000000115157824 */ /* 0x000fe200000e060f */
[----:B------:R-:W-:-:S04]  /*3c60*/  ISETP.GT.AND P0, PT, R4, 0x39, PT ;  /* 0x000000390400780c */ /* 0x000fc80003f04270 */
[----:B------:R-:W-:-:S13]  /*3c70*/  ISETP.GT.AND P3, PT, R3, RZ, P0 ;  /* 0x000000ff0300720c */ /* 0x000fda0000764270 */
[----:B0-----:R-:W-:Y:S05]  /*3c80*/  @!P3 BRA `(.L_x_91) ;  /* 0x000000000004b947 */ /* 0x001fea0003800000 */
[----:B------:R0:W5:Y:S02]  /*3c90*/  LDG.E.LTC128B.U16 R106, desc[UR36][R6.64+0x72] ;  /* 0x00007224066a7981 */ /* 0x000164000c1e1520 */
.L_x_91:
[----:B------:R-:W-:Y:S05]  /*3ca0*/  BSYNC B1 ;  /* 0x0000000000017941 */ /* 0x000fea0003800000 */
.L_x_90:
        /* <DEDUP_REMOVED lines=9> */
.L_x_93:
[----:B------:R-:W-:Y:S05]  /*3d40*/  BSYNC B1 ;  /* 0x0000000000017941 */ /* 0x000fea0003800000 */
.L_x_92:
        /* <DEDUP_REMOVED lines=9> */
.L_x_95:
[----:B------:R-:W-:Y:S05]  /*3de0*/  BSYNC B1 ;  /* 0x0000000000017941 */ /* 0x000fea0003800000 */
.L_x_94:
[----:B-----5:R-:W-:-:S04]  /*3df0*/  IMAD.U32 R4, R106, 0x10000, RZ ;  /* 0x000100006a047824 */ /* 0x020fc800078e00ff */
[----:B------:R-:W-:-:S04]  /*3e00*/  FMUL R4, R4, R89 ;  /* 0x0000005904047220 */ /* 0x000fc80000400000 */
[----:B------:R-:W-:-:S05]  /*3e10*/  FFMA R4, R87, R88, R4 ;  /* 0x0000005857047223 */ /* 0x000fca0000000004 */
[----:B------:R-:W-:-:S04]  /*3e20*/  F2FP.BF16.F32.PACK_AB R4, RZ, R4 ;  /* 0x00000004ff04723e */ /* 0x000fc800000010ff */
[----:B-1-3--:R-:W-:-:S05]  /*3e30*/  PRMT R6, R4, 0x7610, R6 ;  /* 0x0000761004067816 */ /* 0x00afca0000000006 */
[----:B------:R1:W-:Y:S01]  /*3e40*/  @P3 STG.E.U16 desc[UR36][R58.64+0x72], R6 ;  /* 0x000072063a003986 */ /* 0x0003e2000c101524 */
[----:B------:R-:W-:-:S13]  /*3e50*/  ISETP.GT.AND P3, PT, R3, 0x80, P5 ;  /* 0x000000800300780c */ /* 0x000fda0002f64270 */
[----:B------:R-:W3:Y:S01]  /*3e60*/  @P3 LDG.E.LTC128B.U16 R106, desc[UR36][R62.64] ;  /* 0x000000243e6a3981 */ /* 0x000ee2000c1e1520 */
[----:B------:R-:W-:Y:S01]  /*3e70*/  BSSY B1, `(.L_x_96) ;  /* 0x000000a000017945 */ /* 0x000fe20003800000 */
[----:B---3--:R-:W-:-:S04]  /*3e80*/  IMAD.U32 R4, R106, 0x10000, RZ ;  /* 0x000100006a047824 */ /* 0x008fc800078e00ff */
[----:B------:R-:W-:-:S04]  /*3e90*/  FMUL R5, R4, R89 ;  /* 0x0000005904057220 */ /* 0x000fc80000400000 */
[----:B------:R-:W-:-:S05]  /*3ea0*/  FFMA R5, R24, R88, R5 ;  /* 0x0000005818057223 */ /* 0x000fca0000000005 */
[----:B------:R-:W-:-:S05]  /*3eb0*/  F2FP.BF16.F32.PACK_AB R5, RZ, R5 ;  /* 0x00000005ff05723e */ /* 0x000fca00000010ff */
[----:B------:R1:W-:Y:S01]  /*3ec0*/  @P3 STG.E.U16 desc[UR36][R20.64], R5 ;  /* 0x0000000514003986 */ /* 0x0003e2000c101524 */
[----:B------:R-:W-:-:S04]  /*3ed0*/  ISETP.NE.AND P3, PT, R107, RZ, PT ;  /* 0x000000ff6b00720c */ /* 0x000fc80003f65270 */
[----:B------:R-:W-:-:S13]  /*3ee0*/  ISETP.GT.AND P3, PT, R3, 0x80, P3 ;  /* 0x000000800300780c */ /* 0x000fda0001f64270 */
[----:B-1----:R-:W-:Y:S05]  /*3ef0*/  @!P3 BRA `(.L_x_97) ;  /* 0x000000000004b947 */ /* 0x002fea0003800000 */
[----:B------:R1:W5:Y:S02]  /*3f00*/  LDG.E.LTC128B.U16 R106, desc[UR36][R60.64+0x2] ;  /* 0x000002243c6a7981 */ /* 0x000364000c1e1520 */
.L_x_97:
[----:B------:R-:W-:Y:S05]  /*3f10*/  BSYNC B1 ;  /* 0x0000000000017941 */ /* 0x000fea0003800000 */
.L_x_96:
[----:B-----5:R-:W-:Y:S01]  /*3f20*/  IMAD.U32 R4, R106, 0x10000, RZ ;  /* 0x000100006a047824 */ /* 0x020fe200078e00ff */
[----:B------:R-:W-:Y:S01]  /*3f30*/  ISETP.GT.AND P5, PT, R3, 0x88, P5 ;  /* 0x000000880300780c */ /* 0x000fe20002fa4270 */
[----:B------:R-:W-:Y:S01]  /*3f40*/  @P3 IMAD.MOV.U32 R5, RZ, RZ, R21 ;  /* 0x000000ffff053224 */ /* 0x000fe200078e0015 */
[----:B------:R-:W-:Y:S01]  /*3f50*/  BSSY B1, `(.L_x_98) ;  /* 0x0000009000017945 */ /* 0x000fe20003800000 */
[----:B------:R-:W-:-:S04]  /*3f60*/  FMUL R4, R4, R89 ;  /* 0x0000005904047220 */ /* 0x000fc80000400000 */
[----:B------:R-:W-:-:S05]  /*3f70*/  FFMA R4, R25, R88, R4 ;  /* 0x0000005819047223 */ /* 0x000fca0000000004 */
[----:B------:R-:W-:-:S04]  /*3f80*/  F2FP.BF16.F32.PACK_AB R4, RZ, R4 ;  /* 0x00000004ff04723e */ /* 0x000fc800000010ff */
[----:B------:R-:W-:Y:S01]  /*3f90*/  PRMT R6, R4, 0x7610, R6 ;  /* 0x0000761004067816 */ /* 0x000fe20000000006 */
[----:B------:R-:W-:-:S05]  /*3fa0*/  @P3 IMAD.MOV.U32 R4, RZ, RZ, R20 ;  /* 0x000000ffff043224 */ /* 0x000fca00078e0014 */
[----:B------:R3:W-:Y:S01]  /*3fb0*/  @P3 STG.E.U16 desc[UR36][R4.64+0x2], R6 ;  /* 0x0000020604003986 */ /* 0x0007e2000c101524 */
[----:B------:R-:W-:Y:S05]  /*3fc0*/  @!P5 BRA `(.L_x_99) ;  /* 0x000000000004d947 */ /* 0x000fea0003800000 */
[----:B------:R0:W5:Y:S02]  /*3fd0*/  LDG.E.LTC128B.U16 R106, desc[UR36][R8.64] ;  /* 0x00000024086a7981 */ /* 0x000164000c1e1520 */
.L_x_99:
[----:B------:R-:W-:Y:S05]  /*3fe0*/  BSYNC B1 ;  /* 0x0000000000017941 */ /* 0x000fea0003800000 */
.L_x_98:
[----:B---3-5:R-:W-:Y:S01]  /*3ff0*/  IMAD.U32 R4, R106, 0x10000, RZ ;  /* 0x000100006a047824 */ /* 0x028fe200078e00ff */
[----:B------:R-:W-:Y:S01]  /*4000*/  ISETP.NE.AND P3, PT, R107, RZ, PT ;  /* 0x000000ff6b00720c */ /* 0x000fe20003f65270 */
[----:B------:R-:W-:Y:S02]  /*4010*/  BSSY B1, `(.L_x_100) ;  /* 0x0000008000017945 */ /* 0x000fe40003800000 */
[----:B------:R-:W-:Y:S01]  /*4020*/  FMUL R5, R4, R89 ;  /* 0x0000005904057220 */ /* 0x000fe20000400000 */
[----:B------:R-:W-:-:S03]  /*4030*/  ISETP.GT.AND P3, PT, R3, 0x88, P3 ;  /* 0x000000880300780c */ /* 0x000fc60001f64270 */
[----:B------:R-:W-:-:S05]  /*4040*/  FFMA R5, R26, R88, R5 ;  /* 0x000000581a057223 */ /* 0x000fca0000000005 */
[----:B------:R-:W-:-:S05]  /*4050*/  F2FP.BF16.F32.PACK_AB R5, RZ, R5 ;  /* 0x00000005ff05723e */ /* 0x000fca00000010ff */
[----:B------:R3:W-:Y:S01]  /*4060*/  @P5 STG.E.U16 desc[UR36][R64.64], R5 ;  /* 0x0000000540005986 */ /* 0x0007e2000c101524 */
[----:B------:R-:W-:Y:S05]  /*4070*/  @!P3 BRA `(.L_x_101) ;  /* 0x000000000004b947 */ /* 0x000fea0003800000 */
[----:B------:R0:W5:Y:S02]  /*4080*/  LDG.E.LTC128B.U16 R106, desc[UR36][R12.64+0x2] ;  /* 0x000002240c6a7981 */ /* 0x000164000c1e1520 */
.L_x_101:
[----:B------:R-:W-:Y:S05]  /*4090*/  BSYNC B1 ;  /* 0x0000000000017941 */ /* 0x000fea0003800000 */
.L_x_100:
[----:B-----5:R-:W-:Y:S01]  /*40a0*/  IMAD.U32 R4, R106, 0x10000, RZ ;  /* 0x000100006a047824 */ /* 0x020fe200078e00ff */
[----:B------:R-:W-:Y:S01]  /*40b0*/  ISETP.NE.AND P5, PT, R108, RZ, PT ;  /* 0x000000ff6c00720c */ /* 0x000fe20003fa5270 */
[----:B------:R-:W-:Y:S02]  /*40c0*/  BSSY B1, `(.L_x_102) ;  /* 0x0000008000017945 */ /* 0x000fe40003800000 */
[----:B------:R-:W-:-:S04]  /*40d0*/  FMUL R4, R4, R89 ;  /* 0x0000005904047220 */ /* 0x000fc80000400000 */
[----:B------:R-:W-:-:S05]  /*40e0*/  FFMA R4, R27, R88, R4 ;  /* 0x000000581b047223 */ /* 0x000fca0000000004 */
[----:B------:R-:W-:-:S05]  /*40f0*/  F2FP.BF16.F32.PACK_AB R4, RZ, R4 ;  /* 0x00000004ff04723e */ /* 0x000fca00000010ff */
[----:B------:R0:W-:Y:S01]  /*4100*/  @P3 STG.E.U16 desc[UR36][R66.64+0x2], R4 ;  /* 0x0000020442003986 */ /* 0x0001e2000c101524 */
[----:B------:R-:W-:-:S13]  /*4110*/  ISETP.GT.AND P3, PT, R3, 0x80, P5 ;  /* 0x000000800300780c */ /* 0x000fda0002f64270 */
[----:B0-----:R-:W-:Y:S05]  /*4120*/  @!P3 BRA `(.L_x_103) ;  /* 0x000000000004b947 */ /* 0x001fea0003800000 */
[----:B------:R0:W5:Y:S02]  /*4130*/  LDG.E.LTC128B.U16 R106, desc[UR36][R60.64+0x10] ;  /* 0x000010243c6a7981 */ /* 0x000164000c1e1520 */
.L_x_103:
[----:B------:R-:W-:Y:S05]  /*4140*/  BSYNC B1 ;  /* 0x0000000000017941 */ /* 0x000fea0003800000 */
.L_x_102:
[----:B-----5:R-:W-:Y:S01]  /*4150*/  IMAD.U32 R4, R106, 0x10000, RZ ;  /* 0x000100006a047824 */ /* 0x020fe200078e00ff */
[----:B------:R-:W-:Y:S01]  /*4160*/  ISETP.NE.AND P5, PT, R104, RZ, PT ;  /* 0x000000ff6800720c */ /* 0x000fe20003fa5270 */
[----:B------:R-:W-:Y:S02]  /*4170*/  BSSY B1, `(.L_x_104) ;  /* 0x000000b000017945 */ /* 0x000fe40003800000 */
[----:B---3--:R-:W-:Y:S01]  /*4180*/  FMUL R5, R4, R89 ;  /* 0x0000005904057220 */ /* 0x008fe20000400000 */
[----:B------:R-:W-:-:S03]  /*4190*/  @P3 IMAD.MOV.U32 R4, RZ, RZ, R20 ;  /* 0x000000ffff043224 */ /* 0x000fc600078e0014 */
[----:B------:R-:W-:-:S05]  /*41a0*/  FFMA R5, R28, R88, R5 ;  /* 0x000000581c057223 */ /* 0x000fca0000000005 */
[----:B------:R-:W-:-:S04]  /*41b0*/  F2FP.BF16.F32.PACK_AB R5, RZ, R5 ;  /* 0x00000005ff05723e */ /* 0x000fc800000010ff */
[----:B------:R-:W-:Y:S01]  /*41c0*/  PRMT R6, R5, 0x7610, R6 ;  /* 0x0000761005067816 */ /* 0x000fe20000000006 */
[----:B------:R-:W-:-:S05]  /*41d0*/  @P3 IMAD.MOV.U32 R5, RZ, RZ, R21 ;  /* 0x000000ffff053224 */ /* 0x000fca00078e0015 */
[----:B------:R3:W-:Y:S01]  /*41e0*/  @P3 STG.E.U16 desc[UR36][R4.64+0x10], R6 ;  /* 0x0000100604003986 */ /* 0x0007e2000c101524 */
[----:B------:R-:W-:-:S13]  /*41f0*/  ISETP.GT.AND P3, PT, R3, 0x80, P5 ;  /* 0x000000800300780c */ /* 0x000fda0002f64270 */
[----:B---3--:R-:W-:Y:S05]  /*4200*/  @!P3 BRA `(.L_x_105) ;  /* 0x000000000004b947 */ /* 0x008fea0003800000 */
[----:B------:R3:W5:Y:S02]  /*4210*/  LDG.E.LTC128B.U16 R106, desc[UR36][R60.64+0x12] ;  /* 0x000012243c6a7981 */ /* 0x000764000c1e1520 */
.L_x_105:
[----:B------:R-:W-:Y:S05]  /*4220*/  BSYNC B1 ;  /* 0x0000000000017941 */ /* 0x000fea0003800000 */
.L_x_104:
[----:B-----5:R-:W-:Y:S01]  /*4230*/  IMAD.U32 R4, R106, 0x10000, RZ ;  /* 0x000100006a047824 */ /* 0x020fe200078e00ff */
[----:B------:R-:W-:Y:S01]  /*4240*/  BSSY B1, `(.L_x_106) ;  /* 0x000000c000017945 */ /* 0x000fe20003800000 */
[----:B------:R-:W-:Y:S02]  /*4250*/  @P3 IMAD.MOV.U32 R5, RZ, RZ, R21 ;  /* 0x000000ffff053224 */ /* 0x000fe400078e0015 */
[----:B------:R-:W-:-:S04]  /*4260*/  FMUL R4, R4, R89 ;  /* 0x0000005904047220 */ /* 0x000fc80000400000 */
[----:B------:R-:W-:-:S05]  /*4270*/  FFMA R4, R29, R88, R4 ;  /* 0x000000581d047223 */ /* 0x000fca0000000004 */
[----:B------:R-:W-:-:S04]  /*4280*/  F2FP.BF16.F32.PACK_AB R4, RZ, R4 ;  /* 0x00000004ff04723e */ /* 0x000fc800000010ff */
[----:B------:R-:W-:Y:S01]  /*4290*/  PRMT R6, R4, 0x7610, R6 ;  /* 0x0000761004067816 */ /* 0x000fe20000000006 */
[----:B------:R-:W-:-:S05]  /*42a0*/  @P3 IMAD.MOV.U32 R4, RZ, RZ, R20 ;  /* 0x000000ffff043224 */ /* 0x000fca00078e0014 */
[----:B------:R0:W-:Y:S01]  /*42b0*/  @P3 STG.E.U16 desc[UR36][R4.64+0x12], R6 ;  /* 0x0000120604003986 */ /* 0x0001e2000c101524 */
[----:B------:R-:W-:-:S04]  /*42c0*/  ISETP.NE.AND P3, PT, R108, RZ, PT ;  /* 0x000000ff6c00720c */ /* 0x000fc80003f65270 */
[----:B------:R-:W-:-:S13]  /*42d0*/  ISETP.GT.AND P3, PT, R3, 0x88, P3 ;  /* 0x000000880300780c */ /* 0x000fda0001f64270 */
[----:B0-----:R-:W-:Y:S05]  /*42e0*/  @!P3 BRA `(.L_x_107) ;  /* 0x000000000004b947 */ /* 0x001fea0003800000 */
[----:B------:R0:W5:Y:S02]  /*42f0*/  LDG.E.LTC128B.U16 R106, desc[UR36][R12.64+0x10] ;  /* 0x000010240c6a7981 */ /* 0x000164000c1e1520 */
.L_x_107:
[----:B------:R-:W-:Y:S05]  /*4300*/  BSYNC B1 ;  /* 0x0000000000017941 */ /* 0x000fea0003800000 */
.L_x_106:
        /* <DEDUP_REMOVED lines=9> */
.L_x_109:
[----:B------:R-:W-:Y:S05]  /*43a0*/  BSYNC B1 ;  /* 0x0000000000017941 */ /* 0x000fea0003800000 */
.L_x_108:
[----:B-----5:R-:W-:Y:S01]  /*43b0*/  IMAD.U32 R4, R106, 0x10000, RZ ;  /* 0x000100006a047824 */ /* 0x020fe200078e00ff */
[----:B------:R-:W-:Y:S01]  /*43c0*/  ISETP.NE.AND P5, PT, R92, RZ, PT ;  /* 0x000000ff5c00720c */ /* 0x000fe20003fa5270 */
        /* <DEDUP_REMOVED lines=8> */
[----:B------:R-:W-:-:S13]  /*4450*/  ISETP.GT.AND P3, PT, R3, 0x80, P5 ;  /* 0x000000800300780c */ /* 0x000fda0002f64270 */
[----:B0-----:R-:W-:Y:S05]  /*4460*/  @!P3 BRA `(.L_x_111) ;  /* 0x000000000004b947 */ /* 0x001fea0003800000 */
[----:B------:R0:W5:Y:S02]  /*4470*/  LDG.E.LTC128B.U16 R106, desc[UR36][R60.64+0x20] ;  /* 0x000020243c6a7981 */ /* 0x000164000c1e1520 */
.L_x_111:
[----:B------:R-:W-:Y:S05]  /*4480*/  BSYNC B1 ;  /* 0x0000000000017941 */ /* 0x000fea0003800000 */
.L_x_110:
[----:B-----5:R-:W-:Y:S01]  /*4490*/  IMAD.U32 R4, R106, 0x10000, RZ ;  /* 0x000100006a047824 */ /* 0x020fe200078e00ff */
[----:B------:R-:W-:Y:S01]  /*44a0*/  ISETP.NE.AND P5, PT, R93, RZ, PT ;  /* 0x000000ff5d00720c */ /* 0x000fe20003fa5270 */
[----:B------:R-:W-:Y:S02]  /*44b0*/  BSSY B1, `(.L_x_112) ;  /* 0x000000b000017945 */ /* 0x000fe40003800000 */
[----:B------:R-:W-:Y:S01]  /*44c0*/  FMUL R5, R4, R89 ;  /* 0x0000005904057220 */ /* 0x000fe20000400000 */
[----:B------:R-:W-:-:S03]  /*44d0*/  @P3 IMAD.MOV.U32 R4, RZ, RZ, R20 ;  /* 0x000000ffff043224 */ /* 0x000fc600078e0014 */
        /* <DEDUP_REMOVED lines=8> */
.L_x_113:
[----:B------:R-:W-:Y:S05]  /*4560*/  BSYNC B1 ;  /* 0x0000000000017941 */ /* 0x000fea0003800000 */
.L_x_112:
        /* <DEDUP_REMOVED lines=13> */
.L_x_115:
[----:B------:R-:W-:Y:S05]  /*4640*/  BSYNC B1 ;  /* 0x0000000000017941 */ /* 0x000fea0003800000 */
.L_x_114:
[----:B-----5:R-:W-:Y:S01]  /*4650*/  IMAD.U32 R4, R106, 0x10000, RZ ;  /* 0x000100006a047824 */ /* 0x020fe200078e00ff */
[----:B------:R-:W-:Y:S03]  /*4660*/  BSSY B1, `(.L_x_116) ;  /* 0x000000b000017945 */ /* 0x000fe60003800000 */
        /* <DEDUP_REMOVED lines=10> */
.L_x_117:
[----:B------:R-:W-:Y:S05]  /*4710*/  BSYNC B1 ;  /* 0x0000000000017941 */ /* 0x000fea0003800000 */
.L_x_116:
        /* <DEDUP_REMOVED lines=13> */
.L_x_119:
[----:B------:R-:W-:Y:S05]  /*47f0*/  BSYNC B1 ;  /* 0x0000000000017941 */ /* 0x000fea0003800000 */
.L_x_118:
        /* <DEDUP_REMOVED lines=13> */
.L_x_121:
[----:B------:R-:W-:Y:S05]  /*48d0*/  BSYNC B1 ;  /* 0x0000000000017941 */ /* 0x000fea0003800000 */
.L_x_120:
        /* <DEDUP_REMOVED lines=13> */
.L_x_123:
[----:B------:R-:W-:Y:S05]  /*49b0*/  BSYNC B1 ;  /* 0x0000000000017941 */ /* 0x000fea0003800000 */
.L_x_122:
        /* <DEDUP_REMOVED lines=12> */
.L_x_125:
[----:B------:R-:W-:Y:S05]  /*4a80*/  BSYNC B1 ;  /* 0x0000000000017941 */ /* 0x000fea0003800000 */
.L_x_124:
        /* <DEDUP_REMOVED lines=13> */
.L_x_127:
[----:B------:R-:W-:Y:S05]  /*4b60*/  BSYNC B1 ;  /* 0x0000000000017941 */ /* 0x000fea0003800000 */
.L_x_126:
        /* <DEDUP_REMOVED lines=13> */
.L_x_129:
[----:B------:R-:W-:Y:S05]  /*4c40*/  BSYNC B1 ;  /* 0x0000000000017941 */ /* 0x000fea0003800000 */
.L_x_128:
        /* <DEDUP_REMOVED lines=13> */
.L_x_131:
[----:B------:R-:W-:Y:S05]  /*4d20*/  BSYNC B1 ;  /* 0x0000000000017941 */ /* 0x000fea0003800000 */
.L_x_130:
        /* <DEDUP_REMOVED lines=12> */
.L_x_133:
[----:B------:R-:W-:Y:S05]  /*4df0*/  BSYNC B1 ;  /* 0x0000000000017941 */ /* 0x000fea0003800000 */
.L_x_132:
        /* <DEDUP_REMOVED lines=13> */
.L_x_135:
[----:B------:R-:W-:Y:S05]  /*4ed0*/  BSYNC B1 ;  /* 0x0000000000017941 */ /* 0x000fea0003800000 */
.L_x_134:
        /* <DEDUP_REMOVED lines=12> */
.L_x_137:
[----:B------:R-:W-:Y:S05]  /*4fa0*/  BSYNC B1 ;  /* 0x0000000000017941 */ /* 0x000fea0003800000 */
.L_x_136:
        /* <DEDUP_REMOVED lines=12> */
.L_x_139:
[----:B------:R-:W-:Y:S05]  /*5070*/  BSYNC B1 ;  /* 0x0000000000017941 */ /* 0x000fea0003800000 */
.L_x_138:
        /* <DEDUP_REMOVED lines=12> */
.L_x_141:
[----:B------:R-:W-:Y:S05]  /*5140*/  BSYNC B1 ;  /* 0x0000000000017941 */ /* 0x000fea0003800000 */
.L_x_140:
        /* <DEDUP_REMOVED lines=12> */
.L_x_143:
[----:B------:R-:W-:Y:S05]  /*5210*/  BSYNC B1 ;  /* 0x0000000000017941 */ /* 0x000fea0003800000 */
.L_x_142:
        /* <DEDUP_REMOVED lines=12> */
.L_x_145:
[----:B------:R-:W-:Y:S05]  /*52e0*/  BSYNC B1 ;  /* 0x0000000000017941 */ /* 0x000fea0003800000 */
.L_x_144:
        /* <DEDUP_REMOVED lines=12> */
.L_x_147:
[----:B------:R-:W-:Y:S05]  /*53b0*/  BSYNC B1 ;  /* 0x0000000000017941 */ /* 0x000fea0003800000 */
.L_x_146:
[----:B0----5:R-:W-:Y:S01]  /*53c0*/  IMAD.U32 R4, R106, 0x10000, RZ ;  /* 0x000100006a047824 */ /* 0x021fe200078e00ff */
[----:B------:R-:W-:Y:S01]  /*53d0*/  ISETP.GT.AND P2, PT, R3, 0x88, P2 ;  /* 0x000000880300780c */ /* 0x000fe20001744270 */
        /* <DEDUP_REMOVED lines=8> */
[----:B------:R-:W-:Y:S05]  /*5460*/  @!P2 BRA `(.L_x_149) ;  /* 0x000000000004a947 */ /* 0x000fea0003800000 */
[----:B------:R0:W5:Y:S02]  /*5470*/  LDG.E.LTC128B.U16 R106, desc[UR36][R12.64+0x62] ;  /* 0x000062240c6a7981 */ /* 0x000164000c1e1520 */
.L_x_149:
[----:B------:R-:W-:Y:S05]  /*5480*/  BSYNC B1 ;  /* 0x0000000000017941 */ /* 0x000fea0003800000 */
.L_x_148:
[----:B0----5:R-:W-:Y:S01]  /*5490*/  IMAD.U32 R4, R106, 0x10000, RZ ;  /* 0x000100006a047824 */ /* 0x021fe200078e00ff */
        /* <DEDUP_REMOVED lines=11> */
.L_x_151:
[----:B------:R-:W-:Y:S05]  /*5550*/  BSYNC B1 ;  /* 0x0000000000017941 */ /* 0x000fea0003800000 */
.L_x_150:
        /* <DEDUP_REMOVED lines=12> */
.L_x_153:
[----:B------:R-:W-:Y:S05]  /*5620*/  BSYNC B1 ;  /* 0x0000000000017941 */ /* 0x000fea0003800000 */
.L_x_152:
[----:B0----5:R-:W-:Y:S01]  /*5630*/  IMAD.U32 R4, R106, 0x10000, RZ ;  /* 0x000100006a047824 */ /* 0x021fe200078e00ff */
[----:B------:R-:W-:Y:S01]  /*5640*/  ISETP.GT.AND P1, PT, R3, 0x88, P1 ;  /* 0x000000880300780c */ /* 0x000fe20000f24270 */
[----:B------:R-:W-:Y:S02]  /*5650*/  BSSY B1, `(.L_x_154) ;  /* 0x0000007000017945 */ /* 0x000fe40003800000 */
[----:B------:R-:W-:-:S04]  /*5660*/  FMUL R4, R4, R89 ;  /* 0x0000005904047220 */ /* 0x000fc80000400000 */
[----:B------:R-:W-:-:S05]  /*5670*/  FFMA R4, R53, R88, R4 ;  /* 0x0000005835047223 */ /* 0x000fca0000000004 */
[----:B------:R-:W-:-:S05]  /*5680*/  F2FP.BF16.F32.PACK_AB R4, RZ, R4 ;  /* 0x00000004ff04723e */ /* 0x000fca00000010ff */
[----:B------:R0:W-:Y:S01]  /*5690*/  @P2 STG.E.U16 desc[UR36][R20.64+0x72], R4 ;  /* 0x0000720414002986 */ /* 0x0001e2000c101524 */
[----:B------:R-:W-:Y:S05]  /*56a0*/  @!P1 BRA `(.L_x_155) ;  /* 0x0000000000049947 */ /* 0x000fea0003800000 */
[----:B------:R0:W5:Y:S02]  /*56b0*/  LDG.E.LTC128B.U16 R106, desc[UR36][R12.64+0x70] ;  /* 0x000070240c6a7981 */ /* 0x000164000c1e1520 */
.L_x_155:
[----:B------:R-:W-:Y:S05]  /*56c0*/  BSYNC B1 ;  /* 0x0000000000017941 */ /* 0x000fea0003800000 */
.L_x_154:
        /* <DEDUP_REMOVED lines=12> */
.L_x_157:
[----:B------:R-:W-:Y:S05]  /*5790*/  BSYNC B1 ;  /* 0x0000000000017941 */ /* 0x000fea0003800000 */
.L_x_156:
[----:B------:R-:W-:Y:S05]  /*57a0*/  @!P0 BRA `(.L_x_158) ;  /* 0x0000001400d48947 */ /* 0x000fea0003800000 */
[----:B-----5:R-:W-:-:S04]  /*57b0*/  IMAD.U32 R106, R106, 0x10000, RZ ;  /* 0x000100006a6a7824 */ /* 0x020fc800078e00ff */
[----:B------:R-:W-:-:S04]  /*57c0*/  FMUL R106, R106, R89 ;  /* 0x000000596a6a7220 */ /* 0x000fc80000400000 */
[----:B------:R-:W-:-:S05]  /*57d0*/  FFMA R106, R55, R88, R106 ;  /* 0x00000058376a7223 */ /* 0x000fca000000006a */
[----:B------:R-:W-:-:S05]  /*57e0*/  F2FP.BF16.F32.PACK_AB R106, RZ, R106 ;  /* 0x0000006aff6a723e */ /* 0x000fca00000010ff */
[----:B------:R0:W-:Y:S01]  /*57f0*/  STG.E.U16 desc[UR36][R10.64+0x72], R106 ;  /* 0x0000726a0a007986 */ /* 0x0001e2000c101524 */
[----:B------:R-:W-:Y:S05]  /*5800*/  BRA `(.L_x_158) ;  /* 0x0000001400bc7947 */ /* 0x000fea0003800000 */
.L_x_35:
[----:B------:R-:W-:Y:S01]  /*5810*/  ULDC.64 UR4, c[0x0][0x5c0] ;  /* 0x0001700000047ab9 */ /* 0x000fe20000000a00 */
[----:B------:R-:W-:Y:S01]  /*5820*/  ISETP.GT.AND P4, PT, R4, 0x1, PT ;  /* 0x000000010400780c */ /* 0x000fe20003f84270 */
[-C--:B------:R-:W-:Y:S01]  /*5830*/  FMUL R56, R56, R88.reuse ;  /* 0x0000005838387220 */ /* 0x080fe20000400000 */
[----:B------:R-:W-:Y:S01]  /*5840*/  LEA R12, P1, R104, UR4, 0x1 ;  /* 0x00000004680c7c11 */ /* 0x000fe2000f8208ff */
[-C--:B------:R-:W-:Y:S01]  /*5850*/  FMUL R57, R57, R88.reuse ;  /* 0x0000005839397220 */ /* 0x080fe20000400000 */
[C---:B------:R-:W-:Y:S01]  /*5860*/  IMAD.SHL.U32 R7, R10.reuse, 0x10, RZ ;  /* 0x000000100a077824 */ /* 0x040fe200078e00ff */
[----:B------:R-:W-:Y:S01]  /*5870*/  SHF.L.U64.HI R5, R10, 0x4, R11 ;  /* 0x000000040a057819 */ /* 0x000fe2000001020b */
[-C--:B------:R-:W-:Y:S01]  /*5880*/  FMUL R58, R58, R88.reuse ;  /* 0x000000583a3a7220 */ /* 0x080fe20000400000 */
[----:B------:R-:W-:Y:S01]  /*5890*/  LEA.HI.X R13, R104, UR5, R107, 0x1, P1 ;  /* 0x00000005680d7c11 */ /* 0x000fe200088f0c6b */
[-C--:B------:R-:W-:Y:S01]  /*58a0*/  FMUL R59, R59, R88.reuse ;  /* 0x000000583b3b7220 */ /* 0x080fe20000400000 */
[----:B------:R-:W-:Y:S01]  /*58b0*/  ISETP.GT.AND P1, PT, R3, RZ, P4 ;  /* 0x000000ff0300720c */ /* 0x000fe20002724270 */
[----:B------:R-:W-:Y:S01]  /*58c0*/  FMUL R60, R60, R88 ;  /* 0x000000583c3c7220 */ /* 0x000fe20000400000 */
[----:B------:R-:W-:Y:S01]  /*58d0*/  F2FP.BF16.F32.PACK_AB R56, RZ, R56 ;  /* 0x00000038ff38723e */ /* 0x000fe200000010ff */
[-C--:B------:R-:W-:Y:S01]  /*58e0*/  FMUL R61, R61, R88.reuse ;  /* 0x000000583d3d7220 */ /* 0x080fe20000400000 */
[----:B------:R-:W-:Y:S01]  /*58f0*/  F2FP.BF16.F32.PACK_AB R57, RZ, R57 ;  /* 0x00000039ff39723e */ /* 0x000fe200000010ff */
[----:B------:R-:W-:Y:S01]  /*5900*/  FMUL R62, R62, R88 ;  /* 0x000000583e3e7220 */ /* 0x000fe20000400000 */
[C---:B------:R-:W-:Y:S01]  /*5910*/  SHF.L.U64.HI R23, R10.reuse, 0x8, R11 ;  /* 0x000000080a177819 */ /* 0x040fe2000001020b */
[----:B------:R-:W-:Y:S01]  /*5920*/  @P0 STG.E.U16 desc[UR36][R12.64], R56 ;  /* 0x000000380c000986 */ /* 0x000fe2000c101524 */
[----:B------:R-:W-:Y:S01]  /*5930*/  PRMT R14, R57, 0x7610, R14 ;  /* 0x00007610390e7816 */ /* 0x000fe2000000000e */
[----:B------:R-:W-:Y:S01]  /*5940*/  IMAD.SHL.U32 R57, R10, 0x100, RZ ;  /* 0x000001000a397824 */ /* 0x000fe200078e00ff */
[----:B------:R-:W-:Y:S01]  /*5950*/  IADD3 R8, P0, R7, R12, RZ ;  /* 0x0000000c07087210 */ /* 0x000fe20007f1e0ff */
[----:B------:R-:W-:Y:S01]  /*5960*/  FMUL R63, R63, R88 ;  /* 0x000000583f3f7220 */ /* 0x000fe20000400000 */
[----:B------:R-:W-:Y:S01]  /*5970*/  ISETP.GT.AND P3, PT, R4, 0x8, PT ;  /* 0x000000080400780c */ /* 0x000fe20003f64270 */
[--C-:B------:R-:W-:Y:S01]  /*5980*/  @P1 IMAD.MOV.U32 R10, RZ, RZ, R12.reuse ;  /* 0x000000ffff0a1224 */ /* 0x100fe200078e000c */
[----:B------:R-:W-:Y:S01]  /*5990*/  ISETP.GT.AND P2, PT, R3, 0x8, P5 ;  /* 0x000000080300780c */ /* 0x000fe20002f44270 */
[--C-:B------:R-:W-:Y:S01]  /*59a0*/  @P1 IMAD.MOV.U32 R11, RZ, RZ, R13.reuse ;  /* 0x000000ffff0b1224 */ /* 0x100fe200078e000d */
[----:B------:R-:W-:Y:S01]  /*59b0*/  F2FP.BF16.F32.PACK_AB R58, RZ, R58 ;  /* 0x0000003aff3a723e */ /* 0x000fe200000010ff */
[----:B------:R-:W-:Y:S01]  /*59c0*/  IMAD.X R9, R5, 0x1, R13, P0 ;  /* 0x0000000105097824 */ /* 0x000fe200000e060d */
[----:B------:R-:W-:Y:S01]  /*59d0*/  F2FP.BF16.F32.PACK_AB R59, RZ, R59 ;  /* 0x0000003bff3b723e */ /* 0x000fe200000010ff */
[----:B------:R-:W-:Y:S01]  /*59e0*/  FMUL R64, R64, R88 ;  /* 0x0000005840407220 */ /* 0x000fe20000400000 */
[----:B------:R0:W-:Y:S01]  /*59f0*/  @P1 STG.E.U16 desc[UR36][R10.64+0x2], R14 ;  /* 0x0000020e0a001986 */ /* 0x0001e2000c101524 */
[----:B------:R-:W-:Y:S01]  /*5a00*/  IADD3 R6, P0, P1, R57, R12, R7 ;  /* 0x0000000c39067210 */ /* 0x000fe2000791e007 */
[----:B------:R-:W-:Y:S01]  /*5a10*/  FMUL R65, R65, R88 ;  /* 0x0000005841417220 */ /* 0x000fe20000400000 */
[----:B------:R-:W-:Y:S01]  /*5a20*/  F2FP.BF16.F32.PACK_AB R60, RZ, R60 ;  /* 0x0000003cff3c723e */ /* 0x000fe200000010ff */
[-C--:B------:R-:W-:Y:S01]  /*5a30*/  FMUL R66, R66, R88.reuse ;  /* 0x0000005842427220 */ /* 0x080fe20000400000 */
[----:B------:R-:W-:Y:S01]  /*5a40*/  IADD3.X R7, R23, R13, R5, P0, P1 ;  /* 0x0000000d17077210 */ /* 0x000fe200007e2405 */
[-C--:B------:R-:W-:Y:S01]  /*5a50*/  FMUL R67, R67, R88.reuse ;  /* 0x0000005843437220 */ /* 0x080fe20000400000 */
[C---:B------:R-:W-:Y:S01]  /*5a60*/  ISETP.GT.AND P0, PT, R3.reuse, RZ, P3 ;  /* 0x000000ff0300720c */ /* 0x040fe20001f04270 */
[----:B------:R-:W-:Y:S01]  /*5a70*/  @P2 STG.E.U16 desc[UR36][R8.64], R58 ;  /* 0x0000003a08002986 */ /* 0x000fe2000c101524 */
[----:B------:R-:W-:Y:S01]  /*5a80*/  ISETP.GT.AND P1, PT, R3, 0x8, P4 ;  /* 0x000000080300780c */ /* 0x000fe20002724270 */
[-C--:B------:R-:W-:Y:S01]  /*5a90*/  FMUL R68, R68, R88.reuse ;  /* 0x0000005844447220 */ /* 0x080fe20000400000 */
[----:B------:R-:W-:Y:S01]  /*5aa0*/  ISETP.GT.AND P2, PT, R4, 0x9, PT ;  /* 0x000000090400780c */ /* 0x000fe20003f44270 */
[-C--:B------:R-:W-:Y:S01]  /*5ab0*/  FMUL R69, R69, R88.reuse ;  /* 0x0000005845457220 */ /* 0x080fe20000400000 */
[----:B------:R-:W-:Y:S01]  /*5ac0*/  F2FP.BF16.F32.PACK_AB R61, RZ, R61 ;  /* 0x0000003dff3d723e */ /* 0x000fe200000010ff */
[----:B------:R-:W-:Y:S01]  /*5ad0*/  FMUL R70, R70, R88 ;  /* 0x0000005846467220 */ /* 0x000fe20000400000 */
[----:B------:R-:W-:Y:S01]  /*5ae0*/  F2FP.BF16.F32.PACK_AB R62, RZ, R62 ;  /* 0x0000003eff3e723e */ /* 0x000fe200000010ff */
[-C--:B------:R-:W-:Y:S01]  /*5af0*/  FMUL R71, R71, R88.reuse ;  /* 0x0000005847477220 */ /* 0x080fe20000400000 */
[----:B------:R-:W-:Y:S01]  /*5b00*/  F2FP.BF16.F32.PACK_AB R63, RZ, R63 ;  /* 0x0000003fff3f723e */ /* 0x000fe200000010ff */
[----:B------:R-:W-:Y:S01]  /*5b10*/  FMUL R72, R72, R88 ;  /* 0x0000005848487220 */ /* 0x000fe20000400000 */
[----:B------:R-:W-:Y:S01]  /*5b20*/  F2FP.BF16.F32.PACK_AB R64, RZ, R64 ;  /* 0x00000040ff40723e */ /* 0x000fe200000010ff */
[--C-:B0-----:R-:W-:Y:S01]  /*5b30*/  @P0 IMAD.MOV.U32 R10, RZ, RZ, R12.reuse ;  /* 0x000000ffff0a0224 */ /* 0x101fe200078e000c */
[----:B------:R-:W-:Y:S01]  /*5b40*/  F2FP.BF16.F32.PACK_AB R65, RZ, R65 ;  /* 0x00000041ff41723e */ /* 0x000fe200000010ff */
[--C-:B------:R-:W-:Y:S01]  /*5b50*/  @P0 IMAD.MOV.U32 R11, RZ, RZ, R13.reuse ;  /* 0x000000ffff0b0224 */ /* 0x100fe200078e000d */
[----:B------:R-:W-:Y:S01]  /*5b60*/  @P1 STG.E.U16 desc[UR36][R8.64+0x2], R59 ;  /* 0x0000023b08001986 */ /* 0x000fe2000c101524 */
[----:B------:R-:W-:Y:S01]  /*5b70*/  ISETP.GT.AND P1, PT, R4, 0x11, PT ;  /* 0x000000110400780c */ /* 0x000fe20003f24270 */
[----:B------:R-:W-:Y:S01]  /*5b80*/  FMUL R73, R73, R88 ;  /* 0x0000005849497220 */ /* 0x000fe20000400000 */
[----:B------:R-:W-:Y:S01]  /*5b90*/  F2FP.BF16.F32.PACK_AB R66, RZ, R66 ;  /* 0x00000042ff42723e */ /* 0x000fe200000010ff */
[----:B------:R0:W-:Y:S01]  /*5ba0*/  @P0 STG.E.U16 desc[UR36][R10.64+0x10], R60 ;  /* 0x0000103c0a000986 */ /* 0x0001e2000c101524 */
[----:B------:R-:W-:Y:S01]  /*5bb0*/  ISETP.GT.AND P0, PT, R3, RZ, P2 ;  /* 0x000000ff0300720c */ /* 0x000fe20001704270 */
        /* <DEDUP_REMOVED lines=15> */
[----:B------:R-:W-:Y:S01]  /*5cb0*/  F2FP.BF16.F32.PACK_AB R74, RZ, R74 ;  /* 0x0000004aff4a723e */ /* 0x000fe200000010ff */
[-C--:B------:R-:W-:Y:S01]  /*5cc0*/  FMUL R80, R80, R88.reuse ;  /* 0x0000005850507220 */ /* 0x080fe20000400000 */
[----:B------:R-:W-:Y:S01]  /*5cd0*/  F2FP.BF16.F32.PACK_AB R75, RZ, R75 ;  /* 0x0000004bff4b723e */ /* 0x000fe200000010ff */
[-C--:B------:R-:W-:Y:S01]  /*5ce0*/  FMUL R81, R81, R88.reuse ;  /* 0x0000005851517220 */ /* 0x080fe20000400000 */
[----:B------:R0:W-:Y:S01]  /*5cf0*/  @P0 STG.E.U16 desc[UR36][R10.64+0x12], R61 ;  /* 0x0000123d0a000986 */ /* 0x0001e2000c101524 */
[----:B------:R-:W-:Y:S01]  /*5d00*/  ISETP.GT.AND P0, PT, R3, 0x8, P3 ;  /* 0x000000080300780c */ /* 0x000fe20001f04270 */
[----:B------:R-:W-:Y:S01]  /*5d10*/  FMUL R82, R82, R88 ;  /* 0x0000005852527220 */ /* 0x000fe20000400000 */
[----:B------:R-:W-:Y:S01]  /*5d20*/  F2FP.BF16.F32.PACK_AB R76, RZ, R76 ;  /* 0x0000004cff4c723e */ /* 0x000fe200000010ff */
        /* <DEDUP_REMOVED lines=10> */
[----:B------:R-:W-:Y:S01]  /*5dd0*/  @P0 STG.E.U16 desc[UR36][R8.64+0x10], R62 ;  /* 0x0000103e08000986 */ /* 0x000fe2000c101524 */
[----:B------:R-:W-:Y:S01]  /*5de0*/  ISETP.GT.AND P0, PT, R3, 0x8, P2 ;  /* 0x000000080300780c */ /* 0x000fe20001704270 */
[-C--:B------:R-:W-:Y:S01]  /*5df0*/  FMUL R24, R24, R88.reuse ;  /* 0x0000005818187220 */ /* 0x080fe20000400000 */
[C---:B------:R-:W-:Y:S01]  /*5e00*/  ISETP.GT.AND P2, PT, R4.reuse, 0x10, PT ;  /* 0x000000100400780c */ /* 0x040fe20003f44270 */
        /* <DEDUP_REMOVED lines=32> */
[----:B------:R-:W-:Y:S01]  /*6010*/  ISETP.GT.AND P0, PT, R3, RZ, P1 ;  /* 0x000000ff0300720c */ /* 0x000fe20000f04270 */
        /* <DEDUP_REMOVED lines=10> */
[----:B------:R-:W-:Y:S01]  /*60c0*/  FMUL R43, R43, R88 ;  /* 0x000000582b2b7220 */ /* 0x000fe20000400000 */
[----:B------:R-:W-:Y:S01]  /*60d0*/  F2FP.BF16.F32.PACK_AB R35, RZ, R35 ;  /* 0x00000023ff23723e */ /* 0x000fe200000010ff */
[----:B0-----:R-:W-:Y:S01]  /*60e0*/  @P0 IMAD.MOV.U32 R10, RZ, RZ, R12 ;  /* 0x000000ffff0a0224 */ /* 0x001fe200078e000c */
[----:B------:R-:W-:Y:S01]  /*60f0*/  F2FP.BF16.F32.PACK_AB R36, RZ, R36 ;  /* 0x00000024ff24723e */ /* 0x000fe200000010ff */
[----:B------:R-:W-:Y:S01]  /*6100*/  @P0 IMAD.MOV.U32 R11, RZ, RZ, R13 ;  /* 0x000000ffff0b0224 */ /* 0x000fe200078e000d */
[----:B------:R-:W-:Y:S01]  /*6110*/  F2FP.BF16.F32.PACK_AB R37, RZ, R37 ;  /* 0x00000025ff25723e */ /* 0x000fe200000010ff */
[----:B------:R-:W-:Y:S01]  /*6120*/  FMUL R44, R44, R88 ;  /* 0x000000582c2c7220 */ /* 0x000fe20000400000 */
[----:B------:R-:W-:Y:S01]  /*6130*/  F2FP.BF16.F32.PACK_AB R38, RZ, R38 ;  /* 0x00000026ff26723e */ /* 0x000fe200000010ff */
[-C--:B------:R-:W-:Y:S01]  /*6140*/  FMUL R45, R45, R88.reuse ;  /* 0x000000582d2d7220 */ /* 0x080fe20000400000 */
[----:B------:R0:W-:Y:S01]  /*6150*/  @P0 STG.E.U16 desc[UR36][R10.64+0x22], R65 ;  /* 0x000022410a000986 */ /* 0x0001e2000c101524 */
        /* <DEDUP_REMOVED lines=13> */
[----:B------:R-:W-:Y:S01]  /*6230*/  @P0 STG.E.U16 desc[UR36][R8.64+0x20], R66 ;  /* 0x0000204208000986 */ /* 0x000fe2000c101524 */
[----:B------:R-:W-:Y:S01]  /*6240*/  ISETP.GT.AND P0, PT, R3, 0x8, P1 ;  /* 0x000000080300780c */ /* 0x000fe20000f04270 */
[-C--:B------:R-:W-:Y:S01]  /*6250*/  FMUL R52, R52, R88.reuse ;  /* 0x0000005834347220 */ /* 0x080fe20000400000 */
[----:B------:R-:W-:Y:S01]  /*6260*/  ISETP.GT.AND P1, PT, R4, 0x19, PT ;  /* 0x000000190400780c */ /* 0x000fe20003f24270 */
[----:B------:R-:W-:Y:S01]  /*6270*/  FMUL R53, R53, R88 ;  /* 0x0000005835357220 */ /* 0x000fe20000400000 */
[----:B------:R-:W-:Y:S01]  /*6280*/  F2FP.BF16.F32.PACK_AB R44, RZ, R44 ;  /* 0x0000002cff2c723e */ /* 0x000fe200000010ff */
[-C--:B------:R-:W-:Y:S01]  /*6290*/  FMUL R54, R54, R88.reuse ;  /* 0x0000005836367220 */ /* 0x080fe20000400000 */
[----:B------:R-:W-:Y:S01]  /*62a0*/  F2FP.BF16.F32.PACK_AB R45, RZ, R45 ;  /* 0x0000002dff2d723e */ /* 0x000fe200000010ff */
[----:B------:R-:W-:Y:S01]  /*62b0*/  FMUL R55, R55, R88 ;  /* 0x0000005837377220 */ /* 0x000fe20000400000 */
[----:B------:R-:W-:-:S02]  /*62c0*/  F2FP.BF16.F32.PACK_AB R46, RZ, R46 ;  /* 0x0000002eff2e723e */ /* 0x000fc400000010ff */
[----:B------:R-:W-:Y:S02]  /*62d0*/  F2FP.BF16.F32.PACK_AB R47, RZ, R47 ;  /* 0x0000002fff2f723e */ /* 0x000fe400000010ff */
[----:B------:R-:W-:Y:S01]  /*62e0*/  F2FP.BF16.F32.PACK_AB R48, RZ, R48 ;  /* 0x00000030ff30723e */ /* 0x000fe200000010ff */
[----:B------:R-:W-:Y:S01]  /*62f0*/  @P0 STG.E.U16 desc[UR36][R8.64+0x22], R67 ;  /* 0x0000224308000986 */ /* 0x000fe2000c101524 */
[----:B------:R-:W-:Y:S02]  /*6300*/  ISETP.GT.AND P0, PT, R3, RZ, P2 ;  /* 0x000000ff0300720c */ /* 0x000fe40001704270 */
[----:B------:R-:W-:Y:S02]  /*6310*/  F2FP.BF16.F32.PACK_AB R49, RZ, R49 ;  /* 0x00000031ff31723e */ /* 0x000fe400000010ff */
[----:B------:R-:W-:Y:S02]  /*6320*/  F2FP.BF16.F32.PACK_AB R50, RZ, R50 ;  /* 0x00000032ff32723e */ /* 0x000fe400000010ff */
[----:B------:R-:W-:-:S02]  /*6330*/  F2FP.BF16.F32.PACK_AB R51, RZ, R51 ;  /* 0x00000033ff33723e */ /* 0x000fc400000010ff */
[----:B------:R-:W-:Y:S02]  /*6340*/  F2FP.BF16.F32.PACK_AB R52, RZ, R52 ;  /* 0x00000034ff34723e */ /* 0x000fe400000010ff */
[----:B------:R-:W-:Y:S02]  /*6350*/  F2FP.BF16.F32.PACK_AB R53, RZ, R53 ;  /* 0x00000035ff35723e */ /* 0x000fe400000010ff */
[----:B------:R-:W-:Y:S01]  /*6360*/  F2FP.BF16.F32.PACK_AB R54, RZ, R54 ;  /* 0x00000036ff36723e */ /* 0x000fe200000010ff */
[----:B0-----:R-:W-:Y:S01]  /*6370*/  @P0 IMAD.MOV.U32 R10, RZ, RZ, R12 ;  /* 0x000000ffff0a0224 */ /* 0x001fe200078e000c */
[----:B------:R-:W-:Y:S01]  /*6380*/  F2FP.BF16.F32.PACK_AB R55, RZ, R55 ;  /* 0x00000037ff37723e */ /* 0x000fe200000010ff */
[----:B------:R-:W-:-:S05]  /*6390*/  @P0 IMAD.MOV.U32 R11, RZ, RZ, R13 ;  /* 0x000000ffff0b0224 */ /* 0x000fca00078e000d */
[----:B------:R0:W-:Y:S01]  /*63a0*/  @P0 STG.E.U16 desc[UR36][R10.64+0x30], R68 ;  /* 0x000030440a000986 */ /* 0x0001e2000c101524 */
[----:B------:R-:W-:-:S13]  /*63b0*/  ISETP.GT.AND P0, PT, R3, RZ, P1 ;  /* 0x000000ff0300720c */ /* 0x000fda0000f04270 */
[----:B0-----:R-:W-:Y:S02]  /*63c0*/  @P0 IMAD.MOV.U32 R10, RZ, RZ, R12 ;  /* 0x000000ffff0a0224 */ /* 0x001fe400078e000c */
[----:B------:R-:W-:-:S05]  /*63d0*/  @P0 IMAD.MOV.U32 R11, RZ, RZ, R13 ;  /* 0x000000ffff0b0224 */ /* 0x000fca00078e000d */
[----:B------:R0:W-:Y:S01]  /*63e0*/  @P0 STG.E.U16 desc[UR36][R10.64+0x32], R69 ;  /* 0x000032450a000986 */ /* 0x0001e2000c101524 */
[----:B------:R-:W-:Y:S02]  /*63f0*/  ISETP.GT.AND P0, PT, R3, 0x8, P2 ;  /* 0x000000080300780c */ /* 0x000fe40001704270 */
[----:B------:R-:W-:-:S11]  /*6400*/  ISETP.GT.AND P2, PT, R4, 0x20, PT ;  /* 0x000000200400780c */ /* 0x000fd60003f44270 */
[----:B------:R-:W-:Y:S01]  /*6410*/  @P0 STG.E.U16 desc[UR36][R8.64+0x30], R70 ;  /* 0x0000304608000986 */ /* 0x000fe2000c101524 */
[----:B------:R-:W-:Y:S02]  /*6420*/  ISETP.GT.AND P0, PT, R3, 0x8, P1 ;  /* 0x000000080300780c */ /* 0x000fe40000f04270 */
[----:B------:R-:W-:-:S11]  /*6430*/  ISETP.GT.AND P1, PT, R4, 0x21, PT ;  /* 0x000000210400780c */ /* 0x000fd60003f24270 */
[----:B------:R-:W-:Y:S01]  /*6440*/  @P0 STG.E.U16 desc[UR36][R8.64+0x32], R71 ;  /* 0x0000324708000986 */ /* 0x000fe2000c101524 */
[----:B------:R-:W-:-:S13]  /*6450*/  ISETP.GT.AND P0, PT, R3, RZ, P2 ;  /* 0x000000ff0300720c */ /* 0x000fda0001704270 */
[----:B0-----:R-:W-:Y:S02]  /*6460*/  @P0 IMAD.MOV.U32 R10, RZ, RZ, R12 ;  /* 0x000000ffff0a0224 */ /* 0x001fe400078e000c */
        /* <DEDUP_REMOVED lines=20> */
[----:B------:R-:W-:-:S13]  /*65b0*/  ISETP.GT.AND P0, PT, R3, 0x8, P1 ;  /* 0x000000080300780c */ /* 0x000fda0000f04270 */
[----:B------:R-:W-:Y:S01]  /*65c0*/  @P0 STG.E.U16 desc[UR36][R8.64+0x50], R78 ;  /* 0x0000504e08000986 */ /* 0x000fe2000c101524 */
[----:B------:R-:W-:-:S13]  /*65d0*/  ISETP.GT.AND P0, PT, R3, 0x8, P4 ;  /* 0x000000080300780c */ /* 0x000fda0002704270 */
[----:B------:R-:W-:Y:S01]  /*65e0*/  @P0 STG.E.U16 desc[UR36][R8.64+0x52], R79 ;  /* 0x0000524f08000986 */ /* 0x000fe2000c101524 */
[----:B------:R-:W-:-:S04]  /*65f0*/  ISETP.GT.AND P0, PT, R4, 0x30, PT ;  /* 0x000000300400780c */ /* 0x000fc80003f04270 */
        /* <DEDUP_REMOVED lines=12> */
[----:B------:R-:W-:-:S05]  /*66c0*/  IADD3 R14, P1, R57, R8, RZ ;  /* 0x00000008390e7210 */ /* 0x000fca0007f3e0ff */
[----:B------:R-:W-:Y:S01]  /*66d0*/  IMAD.X R15, R23, 0x1, R9, P1 ;  /* 0x00000001170f7824 */ /* 0x000fe200008e0609 */
[----:B------:R-:W-:-:S13]  /*66e0*/  ISETP.GT.AND P1, PT, R3, RZ, P2 ;  /* 0x000000ff0300720c */ /* 0x000fda0001724270 */
[----:B------:R-:W-:Y:S01]  /*66f0*/  @P1 STG.E.U16 desc[UR36][R12.64+0x70], R84 ;  /* 0x000070540c001986 */ /* 0x000fe2000c101524 */
[----:B------:R-:W-:-:S05]  /*6700*/  IADD3 R20, P1, R57, R8, RZ ;  /* 0x0000000839147210 */ /* 0x000fca0007f3e0ff */
[----:B------:R-:W-:Y:S01]  /*6710*/  IMAD.X R21, R23, 0x1, R9, P1 ;  /* 0x0000000117157824 */ /* 0x000fe200008e0609 */
[----:B0-----:R-:W-:-:S05]  /*6720*/  IADD3 R10, P1, R57, R12, RZ ;  /* 0x0000000c390a7210 */ /* 0x001fca0007f3e0ff */
[----:B------:R-:W-:Y:S01]  /*6730*/  IMAD.X R11, R23, 0x1, R13, P1 ;  /* 0x00000001170b7824 */ /* 0x000fe200008e060d */
[----:B------:R-:W-:-:S04]  /*6740*/  ISETP.GT.AND P1, PT, R4, 0x39, PT ;  /* 0x000000390400780c */ /* 0x000fc80003f24270 */
[----:B------:R-:W-:-:S13]  /*6750*/  ISETP.GT.AND P6, PT, R3, RZ, P1 ;  /* 0x000000ff0300720c */ /* 0x000fda0000fc4270 */
[----:B------:R-:W-:Y:S01]  /*6760*/  @P6 STG.E.U16 desc[UR36][R12.64+0x72], R85 ;  /* 0x000072550c006986 */ /* 0x000fe2000c101524 */
[----:B------:R-:W-:-:S13]  /*6770*/  ISETP.GT.AND P6, PT, R3, 0x8, P2 ;  /* 0x000000080300780c */ /* 0x000fda00017c4270 */
[----:B------:R-:W-:Y:S01]  /*6780*/  @P6 STG.E.U16 desc[UR36][R8.64+0x70], R86 ;  /* 0x0000705608006986 */ /* 0x000fe2000c101524 */
[----:B------:R-:W-:-:S13]  /*6790*/  ISETP.GT.AND P6, PT, R3, 0x8, P1 ;  /* 0x000000080300780c */ /* 0x000fda0000fc4270 */
[----:B------:R0:W-:Y:S01]  /*67a0*/  @P6 STG.E.U16 desc[UR36][R8.64+0x72], R87 ;  /* 0x0000725708006986 */ /* 0x0001e2000c101524 */
[C---:B------:R-:W-:Y:S02]  /*67b0*/  ISETP.GT.AND P6, PT, R3.reuse, 0x80, P5 ;  /* 0x000000800300780c */ /* 0x040fe40002fc4270 */
[----:B------:R-:W-:-:S11]  /*67c0*/  ISETP.GT.AND P5, PT, R3, 0x88, P5 ;  /* 0x000000880300780c */ /* 0x000fd60002fa4270 */
[----:B------:R-:W-:Y:S01]  /*67d0*/  @P6 STG.E.U16 desc[UR36][R10.64], R24 ;  /* 0x000000180a006986 */ /* 0x000fe2000c101524 */
[----:B------:R-:W-:-:S04]  /*67e0*/  ISETP.GT.AND P6, PT, R4, 0x1, PT ;  /* 0x000000010400780c */ /* 0x000fc80003fc4270 */
[----:B------:R-:W-:-:S13]  /*67f0*/  ISETP.GT.AND P6, PT, R3, 0x80, P6 ;  /* 0x000000800300780c */ /* 0x000fda00037c4270 */
[----:B0-----:R-:W-:Y:S02]  /*6800*/  @P6 IMAD.MOV.U32 R8, RZ, RZ, R10 ;  /* 0x000000ffff086224 */ /* 0x001fe400078e000a */
[----:B------:R-:W-:-:S05]  /*6810*/  @P6 IMAD.MOV.U32 R9, RZ, RZ, R11 ;  /* 0x000000ffff096224 */ /* 0x000fca00078e000b */
[----:B------:R0:W-:Y:S01]  /*6820*/  @P6 STG.E.U16 desc[UR36][R8.64+0x2], R25 ;  /* 0x0000021908006986 */ /* 0x0001e2000c101524 */
[----:B------:R-:W-:-:S03]  /*6830*/  ISETP.GT.AND P6, PT, R4, 0x1, PT ;  /* 0x000000010400780c */ /* 0x000fc60003fc4270 */
[----:B------:R-:W-:Y:S01]  /*6840*/  @P5 STG.E.U16 desc[UR36][R14.64], R26 ;  /* 0x0000001a0e005986 */ /* 0x000fe2000c101524 */
[----:B------:R-:W-:Y:S02]  /*6850*/  ISETP.GT.AND P5, PT, R3, 0x88, P6 ;  /* 0x000000880300780c */ /* 0x000fe400037a4270 */
[----:B------:R-:W-:-:S11]  /*6860*/  ISETP.GT.AND P6, PT, R4, 0x8, PT ;  /* 0x000000080400780c */ /* 0x000fd60003fc4270 */
[----:B------:R-:W-:Y:S01]  /*6870*/  @P5 STG.E.U16 desc[UR36][R20.64+0x2], R27 ;  /* 0x0000021b14005986 */ /* 0x000fe2000c101524 */
[----:B------:R-:W-:Y:S02]  /*6880*/  ISETP.GT.AND P5, PT, R3, 0x80, P6 ;  /* 0x000000800300780c */ /* 0x000fe400037a4270 */
[----:B------:R-:W-:-:S11]  /*6890*/  ISETP.GT.AND P6, PT, R4, 0x9, PT ;  /* 0x000000090400780c */ /* 0x000fd60003fc4270 */
[----:B0-----:R-:W-:Y:S02]  /*68a0*/  @P5 IMAD.MOV.U32 R8, RZ, RZ, R10 ;  /* 0x000000ffff085224 */ /* 0x001fe400078e000a */
[----:B------:R-:W-:-:S05]  /*68b0*/  @P5 IMAD.MOV.U32 R9, RZ, RZ, R11 ;  /* 0x000000ffff095224 */ /* 0x000fca00078e000b */
[----:B------:R0:W-:Y:S01]  /*68c0*/  @P5 STG.E.U16 desc[UR36][R8.64+0x10], R28 ;  /* 0x0000101c08005986 */ /* 0x0001e2000c101524 */
[----:B------:R-:W-:-:S13]  /*68d0*/  ISETP.GT.AND P5, PT, R3, 0x80, P6 ;  /* 0x000000800300780c */ /* 0x000fda00037a4270 */
[----:B0-----:R-:W-:Y:S02]  /*68e0*/  @P5 IMAD.MOV.U32 R8, RZ, RZ, R10 ;  /* 0x000000ffff085224 */ /* 0x001fe400078e000a */
[----:B------:R-:W-:-:S05]  /*68f0*/  @P5 IMAD.MOV.U32 R9, RZ, RZ, R11 ;  /* 0x000000ffff095224 */ /* 0x000fca00078e000b */
[----:B------:R0:W-:Y:S01]  /*6900*/  @P5 STG.E.U16 desc[UR36][R8.64+0x12], R29 ;  /* 0x0000121d08005986 */ /* 0x0001e2000c101524 */
[----:B------:R-:W-:-:S04]  /*6910*/  ISETP.GT.AND P5, PT, R4, 0x8, PT ;  /* 0x000000080400780c */ /* 0x000fc80003fa4270 */
[----:B------:R-:W-:-:S13]  /*6920*/  ISETP.GT.AND P5, PT, R3, 0x88, P5 ;  /* 0x000000880300780c */ /* 0x000fda0002fa4270 */
        /* <DEDUP_REMOVED lines=42> */
[----:B------:R-:W-:Y:S01]  /*6bd0*/  @P5 STG.E.U16 desc[UR36][R8.64+0x42], R41 ;  /* 0x0000422908005986 */ /* 0x000fe2000c101524 */
[----:B------:R-:W-:-:S04]  /*6be0*/  ISETP.GT.AND P5, PT, R4, 0x20, PT ;  /* 0x000000200400780c */ /* 0x000fc80003fa4270 */
[----:B------:R-:W-:-:S13]  /*6bf0*/  ISETP.GT.AND P5, PT, R3, 0x88, P5 ;  /* 0x000000880300780c */ /* 0x000fda0002fa4270 */
[----:B------:R-:W-:Y:S01]  /*6c00*/  @P5 STG.E.U16 desc[UR36][R6.64+0x40], R42 ;  /* 0x0000402a06005986 */ /* 0x000fe2000c101524 */
[----:B------:R-:W-:Y:S02]  /*6c10*/  ISETP.GT.AND P5, PT, R3, 0x88, P6 ;  /* 0x000000880300780c */ /* 0x000fe400037a4270 */
[----:B------:R-:W-:-:S11]  /*6c20*/  ISETP.GT.AND P6, PT, R4, 0x28, PT ;  /* 0x000000280400780c */ /* 0x000fd60003fc4270 */
[----:B------:R-:W-:Y:S01]  /*6c30*/  @P5 STG.E.U16 desc[UR36][R6.64+0x42], R43 ;  /* 0x0000422b06005986 */ /* 0x000fe2000c101524 */
[----:B------:R-:W-:-:S13]  /*6c40*/  ISETP.GT.AND P5, PT, R3, 0x80, P6 ;  /* 0x000000800300780c */ /* 0x000fda00037a4270 */
[----:B------:R-:W-:Y:S02]  /*6c50*/  @P5 IMAD.MOV.U32 R4, RZ, RZ, R10 ;  /* 0x000000ffff045224 */ /* 0x000fe400078e000a */
[----:B------:R-:W-:-:S05]  /*6c60*/  @P5 IMAD.MOV.U32 R5, RZ, RZ, R11 ;  /* 0x000000ffff055224 */ /* 0x000fca00078e000b */
[----:B------:R0:W-:Y:S01]  /*6c70*/  @P5 STG.E.U16 desc[UR36][R4.64+0x50], R44 ;  /* 0x0000502c04005986 */ /* 0x0001e2000c101524 */
[C---:B------:R-:W-:Y:S02]  /*6c80*/  ISETP.GT.AND P5, PT, R3.reuse, 0x80, P4 ;  /* 0x000000800300780c */ /* 0x040fe400027a4270 */
[----:B------:R-:W-:-:S11]  /*6c90*/  ISETP.GT.AND P4, PT, R3, 0x88, P4 ;  /* 0x000000880300780c */ /* 0x000fd60002784270 */
[----:B0-----:R-:W-:Y:S02]  /*6ca0*/  @P5 IMAD.MOV.U32 R4, RZ, RZ, R10 ;  /* 0x000000ffff045224 */ /* 0x001fe400078e000a */
[----:B------:R-:W-:-:S05]  /*6cb0*/  @P5 IMAD.MOV.U32 R5, RZ, RZ, R11 ;  /* 0x000000ffff055224 */ /* 0x000fca00078e000b */
[----:B------:R0:W-:Y:S01]  /*6cc0*/  @P5 STG.E.U16 desc[UR36][R4.64+0x52], R45 ;  /* 0x0000522d04005986 */ /* 0x0001e2000c101524 */
[----:B------:R-:W-:-:S13]  /*6cd0*/  ISETP.GT.AND P5, PT, R3, 0x88, P6 ;  /* 0x000000880300780c */ /* 0x000fda00037a4270 */
[----:B0-----:R-:W-:Y:S02]  /*6ce0*/  @P5 IMAD.MOV.U32 R4, RZ, RZ, R6 ;  /* 0x000000ffff045224 */ /* 0x001fe400078e0006 */
[----:B------:R-:W-:-:S05]  /*6cf0*/  @P5 IMAD.MOV.U32 R5, RZ, RZ, R7 ;  /* 0x000000ffff055224 */ /* 0x000fca00078e0007 */
[----:B------:R0:W-:Y:S02]  /*6d00*/  @P5 STG.E.U16 desc[UR36][R4.64+0x50], R46 ;  /* 0x0000502e04005986 */ /* 0x0001e4000c101524 */
[----:B0-----:R-:W-:Y:S02]  /*6d10*/  @P4 IMAD.MOV.U32 R4, RZ, RZ, R6 ;  /* 0x000000ffff044224 */ /* 0x001fe400078e0006 */
[----:B------:R-:W-:-:S05]  /*6d20*/  @P4 IMAD.MOV.U32 R5, RZ, RZ, R7 ;  /* 0x000000ffff054224 */ /* 0x000fca00078e0007 */
[----:B------:R0:W-:Y:S01]  /*6d30*/  @P4 STG.E.U16 desc[UR36][R4.64+0x52], R47 ;  /* 0x0000522f04004986 */ /* 0x0001e2000c101524 */
[C---:B------:R-:W-:Y:S02]  /*6d40*/  ISETP.GT.AND P4, PT, R3.reuse, 0x80, P0 ;  /* 0x000000800300780c */ /* 0x040fe40000784270 */
[----:B------:R-:W-:-:S11]  /*6d50*/  ISETP.GT.AND P0, PT, R3, 0x88, P0 ;  /* 0x000000880300780c */ /* 0x000fd60000704270 */
        /* <DEDUP_REMOVED lines=9> */
[----:B------:R-:W-:Y:S01]  /*6df0*/  ISETP.GT.AND P2, PT, R3, 0x88, P2 ;  /* 0x000000880300780c */ /* 0x000fe20001744270 */
[----:B0-----:R-:W-:Y:S02]  /*6e00*/  @P0 IMAD.MOV.U32 R4, RZ, RZ, R6 ;  /* 0x000000ffff040224 */ /* 0x001fe400078e0006 */
[----:B------:R-:W-:-:S05]  /*6e10*/  @P0 IMAD.MOV.U32 R5, RZ, RZ, R7 ;  /* 0x000000ffff050224 */ /* 0x000fca00078e0007 */
[----:B------:R0:W-:Y:S01]  /*6e20*/  @P0 STG.E.U16 desc[UR36][R4.64+0x60], R50 ;  /* 0x0000603204000986 */ /* 0x0001e2000c101524 */
[C---:B------:R-:W-:Y:S02]  /*6e30*/  ISETP.GT.AND P0, PT, R3.reuse, 0x80, P1 ;  /* 0x000000800300780c */ /* 0x040fe40000f04270 */
[----:B------:R-:W-:Y:S01]  /*6e40*/  ISETP.GT.AND P1, PT, R3, 0x88, P1 ;  /* 0x000000880300780c */ /* 0x000fe20000f24270 */
[----:B0-----:R-:W-:Y:S02]  /*6e50*/  @P3 IMAD.MOV.U32 R4, RZ, RZ, R6 ;  /* 0x000000ffff043224 */ /* 0x001fe400078e0006 */
[----:B------:R-:W-:-:S05]  /*6e60*/  @P3 IMAD.MOV.U32 R5, RZ, RZ, R7 ;  /* 0x000000ffff053224 */ /* 0x000fca00078e0007 */
[----:B------:R0:W-:Y:S02]  /*6e70*/  @P3 STG.E.U16 desc[UR36][R4.64+0x62], R51 ;  /* 0x0000623304003986 */ /* 0x0001e4000c101524 */
[----:B0-----:R-:W-:Y:S02]  /*6e80*/  @P4 IMAD.MOV.U32 R4, RZ, RZ, R10 ;  /* 0x000000ffff044224 */ /* 0x001fe400078e000a */
[----:B------:R-:W-:-:S05]  /*6e90*/  @P4 IMAD.MOV.U32 R5, RZ, RZ, R11 ;  /* 0x000000ffff054224 */ /* 0x000fca00078e000b */
[----:B------:R0:W-:Y:S04]  /*6ea0*/  @P4 STG.E.U16 desc[UR36][R4.64+0x70], R52 ;  /* 0x0000703404004986 */ /* 0x0001e8000c101524 */
[----:B------:R1:W-:Y:S01]  /*6eb0*/  @P0 STG.E.U16 desc[UR36][R10.64+0x72], R53 ;  /* 0x000072350a000986 */ /* 0x0003e2000c101524 */
[----:B0-----:R-:W-:Y:S02]  /*6ec0*/  @P2 IMAD.MOV.U32 R4, RZ, RZ, R6 ;  /* 0x000000ffff042224 */ /* 0x001fe400078e0006 */
[----:B------:R-:W-:-:S05]  /*6ed0*/  @P2 IMAD.MOV.U32 R5, RZ, RZ, R7 ;  /* 0x000000ffff052224 */ /* 0x000fca00078e0007 */
[----:B------:R1:W-:Y:S04]  /*6ee0*/  @P2 STG.E.U16 desc[UR36][R4.64+0x70], R54 ;  /* 0x0000703604002986 */ /* 0x0003e8000c101524 */
[----:B------:R1:W-:Y:S02]  /*6ef0*/  @P1 STG.E.U16 desc[UR36][R6.64+0x72], R55 ;  /* 0x0000723706001986 */ /* 0x0003e4000c101524 */
.L_x_158:
[----:B------:R-:W-:Y:S05]  /*6f00*/  BSYNC B0 ;  /* 0x0000000000007941 */ /* 0x000fea0003800000 */
.L_x_34:
[----:B------:R-:W-:Y:S01]  /*6f10*/  ULDC UR4, c[0x0][0xc] ;  /* 0x0000030000047ab9 */ /* 0x000fe20000000800 */
[----:B------:R-:W-:Y:S01]  /*6f20*/  ULDC UR5, c[0x0][0x10] ;  /* 0x0000040000057ab9 */ /* 0x000fe20000000800 */
[----:B------:R-:W2:Y:S01]  /*6f30*/  LDC R3, c[0x0][0x14] ;  /* 0x00000500ff037b82 */ /* 0x000ea20000000800 */
[----:B------:R-:W-:Y:S01]  /*6f40*/  UIMAD.WIDE.U32 UR4, UR4, UR5, URZ ;  /* 0x00000005040472a5 */ /* 0x000fe2000f8e003f */
[----:B------:R-:W-:Y:S02]  /*6f50*/  IMAD.MOV.U32 R90, RZ, RZ, -0x1 ;  /* 0xffffffffff5a7424 */ /* 0x000fe400078e00ff */
[----:B------:R-:W-:-:S03]  /*6f60*/  IMAD.MOV.U32 R23, RZ, RZ, -0x1 ;  /* 0xffffffffff177424 */ /* 0x000fc600078e00ff */
[----:B--2---:R-:W-:-:S04]  /*6f70*/  IMAD.WIDE.U32 R16, R3, UR4, R16 ;  /* 0x0000000403107c25 */ /* 0x004fc8000f8e0010 */
[----:B------:R-:W-:Y:S01]  /*6f80*/  IMAD R3, R3, UR5, RZ ;  /* 0x0000000503037c24 */ /* 0x000fe2000f8e02ff */
[----:B------:R-:W-:Y:S02]  /*6f90*/  ULDC.64 UR4, c[0x0][0x650] ;  /* 0x0001940000047ab9 */ /* 0x000fe40000000a00 */
[----:B------:R-:W-:Y:S01]  /*6fa0*/  ISETP.GE.U32.AND P0, PT, R16, UR4, PT ;  /* 0x0000000410007c0c */ /* 0x000fe2000bf06070 */
[--C-:B------:R-:W-:Y:S01]  /*6fb0*/  IMAD.IADD R17, R17, 0x1, R3.reuse ;  /* 0x0000000111117824 */ /* 0x100fe200078e0203 */
[----:B------:R-:W-:-:S04]  /*6fc0*/  PRMT R3, RZ, 0x7610, R3 ;  /* 0x00007610ff037816 */ /* 0x000fc80000000003 */
[----:B------:R-:W-:-:S13]  /*6fd0*/  ISETP.GE.U32.AND.EX P0, PT, R17, UR5, PT, P0 ;  /* 0x0000000511007c0c */ /* 0x000fda000bf06100 */
[----:B------:R-:W-:Y:S05]  /*6fe0*/  @P0 BRA `(.L_x_159) ;  /* 0x0000000400640947 */ /* 0x000fea0003800000 */
[----:B0-----:R-:W0:Y:S01]  /*6ff0*/  S2R R12, SR_CTAID.X ;  /* 0x00000000000c7919 */ /* 0x001e220000002500 */
[----:B-1----:R-:W1:Y:S01]  /*7000*/  LDC.64 R10, c[0x0][0x628] ;  /* 0x00018a00ff0a7b82 */ /* 0x002e620000000a00 */
[----:B------:R-:W-:Y:S01]  /*7010*/  ULDC UR4, c[0x0][0x150] ;  /* 0x0000540000047ab9 */ /* 0x000fe20000000800 */
[----:B------:R-:W-:Y:S01]  /*7020*/  IMAD.MOV.U32 R8, RZ, RZ, R16 ;  /* 0x000000ffff087224 */ /* 0x000fe200078e0010 */
[----:B------:R-:W2:Y:S01]  /*7030*/  S2R R24, SR_CTAID.Y ;  /* 0x0000000000187919 */ /* 0x000ea20000002600 */
[----:B------:R-:W-:-:S04]  /*7040*/  IMAD.MOV.U32 R9, RZ, RZ, R17 ;  /* 0x000000ffff097224 */ /* 0x000fc800078e0011 */
[----:B------:R-:W2:Y:S08]  /*7050*/  LDC R21, c[0x0][0x144] ;  /* 0x00005100ff157b82 */ /* 0x000eb00000000800 */
[----:B------:R-:W2:Y:S08]  /*7060*/  LDC R0, c[0x0][0x630] ;  /* 0x00018c00ff007b82 */ /* 0x000eb00000000800 */
[----:B------:R-:W2:Y:S01]  /*7070*/  LDC.64 R14, c[0x0][0x620] ;  /* 0x00018800ff0e7b82 */ /* 0x000ea20000000a00 */
[----:B-1----:R-:W-:-:S04]  /*7080*/  ISETP.NE.U32.AND P0, PT, R10, RZ, PT ;  /* 0x000000ff0a00720c */ /* 0x002fc80003f05070 */
[----:B------:R-:W-:Y:S02]  /*7090*/  ISETP.NE.AND.EX P0, PT, R11, RZ, PT, P0 ;  /* 0x000000ff0b00720c */ /* 0x000fe40003f05300 */
[----:B0-----:R-:W-:-:S05]  /*70a0*/  I2FP.F32.U32 R3, R12 ;  /* 0x0000000c00037245 */ /* 0x001fca0000201000 */
[----:B------:R-:W-:-:S04]  /*70b0*/  FMUL R3, R3, UR4 ;  /* 0x0000000403037c20 */ /* 0x000fc80008400000 */
[----:B------:R0:W1:Y:S02]  /*70c0*/  F2I.U32.TRUNC.NTZ R20, R3 ;  /* 0x0000000300147305 */ /* 0x000064000020f000 */
[----:B------:R-:W-:Y:S05]  /*70d0*/  @!P0 BRA `(.L_x_160) ;  /* 0x0000000000288947 */ /* 0x000fea0003800000 */
[----:B0-----:R-:W0:Y:S02]  /*70e0*/  LDC R3, c[0x0][0x634] ;  /* 0x00018d00ff037b82 */ /* 0x001e240000000800 */
        /* <DEDUP_REMOVED lines=9> */
.L_x_160:
[----:B------:R-:W3:Y:S01]  /*7180*/  LDC.64 R28, c[0x0][0x640] ;  /* 0x00019000ff1c7b82 */ /* 0x000ee20000000a00 */
[-CC-:B--2---:R-:W-:Y:S01]  /*7190*/  SHF.R.U64 R23, R8, R0.reuse, R9.reuse ;  /* 0x0000000008177219 */ /* 0x184fe20000001209 */
[----:B-1----:R-:W-:Y:S01]  /*71a0*/  IMAD.MOV R20, RZ, RZ, -R20 ;  /* 0x000000ffff147224 */ /* 0x002fe200078e0a14 */
[----:B------:R-:W-:Y:S01]  /*71b0*/  SHF.R.U32.HI R0, RZ, R0, R9 ;  /* 0x00000000ff007219 */ /* 0x000fe20000011609 */
[----:B------:R-:W-:Y:S01]  /*71c0*/  ULDC UR4, c[0x0][0x154] ;  /* 0x0000550000047ab9 */ /* 0x000fe20000000800 */
[----:B0-----:R-:W-:Y:S01]  /*71d0*/  IADD3 R3, P0, RZ, -R23, RZ ;  /* 0x80000017ff037210 */ /* 0x001fe20007f1e0ff */
[----:B------:R-:W-:Y:S02]  /*71e0*/  IMAD R21, R21, R20, R12 ;  /* 0x0000001415157224 */ /* 0x000fe400078e020c */
[----:B------:R-:W0:Y:S01]  /*71f0*/  LDC R6, c[0x0][0x618] ;  /* 0x00018600ff067b82 */ /* 0x000e220000000800 */
[----:B------:R-:W-:Y:S02]  /*7200*/  IMAD.MOV.U32 R7, RZ, RZ, 0x1 ;  /* 0x00000001ff077424 */ /* 0x000fe400078e00ff */
[----:B------:R-:W-:-:S04]  /*7210*/  IMAD.X R5, RZ, RZ, ~R0, P0 ;  /* 0x000000ffff057224 */ /* 0x000fc800000e0e00 */
[-C--:B------:R-:W-:Y:S01]  /*7220*/  IMAD R0, R5, R14.reuse, RZ ;  /* 0x0000000e05007224 */ /* 0x080fe200078e02ff */
[----:B------:R-:W1:Y:S01]  /*7230*/  LDC R8, c[0x0][0x608] ;  /* 0x00018200ff087b82 */ /* 0x000e620000000800 */
[----:B------:R-:W-:-:S04]  /*7240*/  IMAD.WIDE.U32 R4, R3, R14, R16 ;  /* 0x0000000e03047225 */ /* 0x000fc800078e0010 */
[----:B------:R-:W-:Y:S01]  /*7250*/  IMAD R3, R3, R15, R0 ;  /* 0x0000000f03037224 */ /* 0x000fe200078e0200 */
[----:B------:R-:W-:Y:S02]  /*7260*/  I2FP.F32.U32 R0, R24 ;  /* 0x0000001800007245 */ /* 0x000fe40000201000 */
[----:B------:R-:W2:Y:S01]  /*7270*/  LDC R26, c[0x0][0x658] ;  /* 0x00019600ff1a7b82 */ /* 0x000ea20000000800 */
[----:B------:R-:W-:Y:S01]  /*7280*/  IMAD.IADD R3, R5, 0x1, R3 ;  /* 0x0000000105037824 */ /* 0x000fe200078e0203 */
[----:B---3--:R-:W-:Y:S01]  /*7290*/  ISETP.NE.U32.AND P0, PT, R28, RZ, PT ;  /* 0x000000ff1c00720c */ /* 0x008fe20003f05070 */
[----:B------:R-:W-:Y:S01]  /*72a0*/  FMUL R0, R0, UR4 ;  /* 0x0000000400007c20 */ /* 0x000fe20008400000 */
[----:B------:R-:W-:Y:S02]  /*72b0*/  IMAD.MOV.U32 R5, RZ, RZ, -0x1 ;  /* 0xffffffffff057424 */ /* 0x000fe400078e00ff */
[----:B------:R-:W-:Y:S01]  /*72c0*/  ISETP.NE.AND.EX P0, PT, R29, RZ, PT, P0 ;  /* 0x000000ff1d00720c */ /* 0x000fe20003f05300 */
[----:B------:R3:W2:Y:S01]  /*72d0*/  F2I.U32.TRUNC.NTZ R13, R0 ;  /* 0x00000000000d7305 */ /* 0x0006a2000020f000 */
[----:B------:R-:W3:Y:S01]  /*72e0*/  LDC R15, c[0x0][0x148] ;  /* 0x00005200ff0f7b82 */ /* 0x000ee20000000800 */
[----:B0-----:R-:W-:-:S02]  /*72f0*/  SHF.R.U64 R12, R4, R6, R3 ;  /* 0x00000006040c7219 */ /* 0x001fc40000001203 */
[----:B------:R-:W-:-:S05]  /*7300*/  SHF.R.U32.HI R3, RZ, R6, R3 ;  /* 0x00000006ff037219 */ /* 0x000fca0000011603 */
[----:B------:R-:W0:Y:S01]  /*7310*/  LDC R20, c[0x0][0x600] ;  /* 0x00018000ff147b82 */ /* 0x000e220000000800 */
[-CC-:B-1----:R-:W-:Y:S02]  /*7320*/  SHF.R.U64 R10, R12, R8.reuse, R3.reuse ;  /* 0x000000080c0a7219 */ /* 0x182fe40000001203 */
[----:B------:R-:W-:-:S05]  /*7330*/  SHF.R.U32.HI R3, RZ, R8, R3 ;  /* 0x00000008ff037219 */ /* 0x000fca0000011603 */
[----:B------:R-:W1:Y:S01]  /*7340*/  LDC R27, c[0x0][0x648] ;  /* 0x00019200ff1b7b82 */ /* 0x000e620000000800 */
[-C--:B--2---:R-:W-:Y:S02]  /*7350*/  SHF.L.U32 R4, R5, R26.reuse, RZ ;  /* 0x0000001a05047219 */ /* 0x084fe400000006ff */
[-CC-:B------:R-:W-:Y:S02]  /*7360*/  SHF.R.U64 R14, R10, R26.reuse, R3.reuse ;  /* 0x0000001a0a0e7219 */ /* 0x180fe40000001203 */
[----:B------:R-:W-:Y:S02]  /*7370*/  SHF.R.U32.HI R5, RZ, R26, R3 ;  /* 0x0000001aff057219 */ /* 0x000fe40000011603 */
[----:B------:R-:W-:Y:S01]  /*7380*/  LOP3.LUT R25, RZ, R4, RZ, 0x33, !PT ;  /* 0x00000004ff197212 */ /* 0x000fe200078e33ff */
[----:B------:R-:W2:Y:S01]  /*7390*/  LDC R30, c[0x0][0x638] ;  /* 0x00018e00ff1e7b82 */ /* 0x000ea20000000800 */
[----:B------:R-:W-:Y:S01]  /*73a0*/  SHF.L.U32 R26, R7, R26, RZ ;  /* 0x0000001a071a7219 */ /* 0x000fe200000006ff */
[----:B------:R-:W-:-:S06]  /*73b0*/  IMAD.MOV.U32 R4, RZ, RZ, R14 ;  /* 0x000000ffff047224 */ /* 0x000fcc00078e000e */
[----:B------:R-:W0:Y:S01]  /*73c0*/  LDC R31, c[0x0][0x610] ;  /* 0x00018400ff1f7b82 */ /* 0x000e220000000800 */
        /* <DEDUP_REMOVED lines=11> */
.L_x_161:
[----:B------:R-:W-:Y:S01]  /*7480*/  ISETP.NE.AND P0, PT, R2, 0x1, PT ;  /* 0x000000010200780c */ /* 0x000fe20003f05270 */
[----:B0-----:R-:W-:Y:S01]  /*7490*/  VIADD R7, R20, 0xffffffff ;  /* 0xffffffff14077836 */ /* 0x001fe20000000000 */
[----:B-1-3--:R-:W-:Y:S01]  /*74a0*/  SHF.R.U64 R0, R4, R27, R5 ;  /* 0x0000001b04007219 */ /* 0x00afe20000001205 */
[----:B------:R-:W-:Y:S01]  /*74b0*/  IMAD.MOV R13, RZ, RZ, -R13 ;  /* 0x000000ffff0d7224 */ /* 0x000fe200078e0a0d */
[----:B------:R-:W-:Y:S01]  /*74c0*/  LOP3.LUT R5, R10, R25, RZ, 0xc0, !PT ;  /* 0x000000190a057212 */ /* 0x000fe200078ec0ff */
[----:B------:R-:W-:Y:S01]  /*74d0*/  IMAD.MOV.U32 R4, RZ, RZ, 0x1 ;  /* 0x00000001ff047424 */ /* 0x000fe200078e00ff */
[----:B------:R-:W-:Y:S01]  /*74e0*/  LOP3.LUT R12, R12, R7, RZ, 0xc0, !PT ;  /* 0x000000070c0c7212 */ /* 0x000fe200078ec0ff */
[----:B------:R-:W-:Y:S02]  /*74f0*/  IMAD.MOV R3, RZ, RZ, -R0 ;  /* 0x000000ffff037224 */ /* 0x000fe400078e0a00 */
[----:B------:R-:W-:Y:S02]  /*7500*/  IMAD R0, R26, R0, R5 ;  /* 0x000000001a007224 */ /* 0x000fe400078e0205 */
[----:B--2---:R-:W-:-:S02]  /*7510*/  IMAD R3, R3, R30, R14 ;  /* 0x0000001e03037224 */ /* 0x004fc400078e020e */
[----:B------:R-:W-:Y:S02]  /*7520*/  @P0 IMAD R21, R15, R13, R24 ;  /* 0x0000000d0f150224 */ /* 0x000fe400078e0218 */
[----:B------:R-:W-:Y:S01]  /*7530*/  IMAD R5, R3, R20, R12 ;  /* 0x0000001403057224 */ /* 0x000fe200078e020c */
[----:B------:R-:W-:Y:S01]  /*7540*/  PRMT R3, R4, 0x7610, R3 ;  /* 0x0000761004037816 */ /* 0x000fe20000000003 */
[----:B------:R-:W-:-:S05]  /*7550*/  IMAD R0, R0, R31, R21 ;  /* 0x0000001f00007224 */ /* 0x000fca00078e0215 */
[----:B------:R-:W-:Y:S02]  /*7560*/  SEL R90, R5, R0, !P0 ;  /* 0x00000000055a7207 */ /* 0x000fe40004000000 */
[----:B------:R-:W-:-:S07]  /*7570*/  SEL R0, R0, R5, !P0 ;  /* 0x0000000500007207 */ /* 0x000fce0004000000 */
.L_x_159:
[----:B------:R-:W-:Y:S01]  /*7580*/  LOP3.LUT P0, RZ, R3, 0xff, RZ, 0xc0, !PT ;  /* 0x000000ff03ff7812 */ /* 0x000fe2000780c0ff */
[----:B------:R-:W-:-:S12]  /*7590*/  IMAD.MOV.U32 R98, RZ, RZ, R0 ;  /* 0x000000ffff627224 */ /* 0x000fd800078e0000 */
[----:B------:R-:W-:Y:S05]  /*75a0*/  @P0 BRA `(.L_x_162) ;  /* 0xffffff9c00040947 */ /* 0x000fea000383ffff */
[----:B------:R-:W-:Y:S05]  /*75b0*/  EXIT ;  /* 0x000000000000794d */ /* 0x000fea0003800000 */
.L_x_7:
[----:B0-----:R-:W-:Y:S01]  /*75c0*/  ULDC.64 UR4, c[0x0][0x650] ;  /* 0x0001940000047ab9 */ /* 0x001fe20000000a00 */
        /* <DEDUP_REMOVED lines=25> */
.L_x_164:
[----:B------:R-:W0:Y:S01]  /*7760*/  LDC.64 R28, c[0x0][0x640] ;  /* 0x00019000ff1c7b82 */ /* 0x000e220000000a00 */
[-CC-:B------:R-:W-:Y:S01]  /*7770*/  SHF.R.U64 R22, R12, R6.reuse, R13.reuse ;  /* 0x000000060c167219 */ /* 0x180fe2000000120d */
[----:B------:R-:W-:Y:S01]  /*7780*/  IMAD.MOV.U32 R30, RZ, RZ, 0x1 ;  /* 0x00000001ff1e7424 */ /* 0x000fe200078e00ff */
[----:B------:R-:W-:Y:S02]  /*7790*/  SHF.R.U32.HI R6, RZ, R6, R13 ;  /* 0x00000006ff067219 */ /* 0x000fe4000001160d */
        /* <DEDUP_REMOVED lines=8> */
[----:B------:R-:W-:Y:S01]  /*7820*/  IMAD.IADD R9, R9, 0x1, R11 ;  /* 0x0000000109097824 */ /* 0x000fe200078e020b */
[----:B0-----:R-:W-:-:S04]  /*7830*/  ISETP.NE.U32.AND P0, PT, R28, RZ, PT ;  /* 0x000000ff1c00720c */ /* 0x001fc80003f05070 */
[----:B------:R-:W-:Y:S02]  /*7840*/  ISETP.NE.AND.EX P0, PT, R29, RZ, PT, P0 ;  /* 0x000000ff1d00720c */ /* 0x000fe40003f05300 */
[----:B------:R-:W0:Y:S01]  /*7850*/  LDC R20, c[0x0][0x600] ;  /* 0x00018000ff147b82 */ /* 0x000e220000000800 */
[-CC-:B-1----:R-:W-:Y:S01]  /*7860*/  SHF.R.U64 R14, R8, R10.reuse, R9.reuse ;  /* 0x0000000a080e7219 */ /* 0x182fe20000001209 */
[----:B------:R-:W-:Y:S01]  /*7870*/  IMAD.MOV.U32 R8, RZ, RZ, -0x1 ;  /* 0xffffffffff087424 */ /* 0x000fe200078e00ff */
[----:B------:R-:W-:-:S05]  /*7880*/  SHF.R.U32.HI R9, RZ, R10, R9 ;  /* 0x0000000aff097219 */ /* 0x000fca0000011609 */
[----:B------:R-:W1:Y:S01]  /*7890*/  LDC R24, c[0x0][0x648] ;  /* 0x00019200ff187b82 */ /* 0x000e620000000800 */
[-CC-:B--2---:R-:W-:Y:S02]  /*78a0*/  SHF.R.U64 R23, R14, R12.reuse, R9.reuse ;  /* 0x0000000c0e177219 */ /* 0x184fe40000001209 */
[----:B------:R-:W-:-:S05]  /*78b0*/  SHF.R.U32.HI R6, RZ, R12, R9 ;  /* 0x0000000cff067219 */ /* 0x000fca0000011609 */
[----:B------:R-:W2:Y:S01]  /*78c0*/  LDC R26, c[0x0][0x638] ;  /* 0x00018e00ff1a7b82 */ /* 0x000ea20000000800 */
[-C--:B---3--:R-:W-:Y:S02]  /*78d0*/  SHF.L.U32 R8, R8, R27.reuse, RZ ;  /* 0x0000001b08087219 */ /* 0x088fe400000006ff */
[-CC-:B------:R-:W-:Y:S02]  /*78e0*/  SHF.R.U64 R25, R23, R27.reuse, R6.reuse ;  /* 0x0000001b17197219 */ /* 0x180fe40000001206 */
[----:B------:R-:W-:Y:S02]  /*78f0*/  LOP3.LUT R32, RZ, R8, RZ, 0x33, !PT ;  /* 0x00000008ff207212 */ /* 0x000fe400078e33ff */
[----:B------:R-:W-:Y:S01]  /*7900*/  SHF.R.U32.HI R9, RZ, R27, R6 ;  /* 0x0000001bff097219 */ /* 0x000fe20000011606 */
[----:B------:R-:W3:Y:S01]  /*7910*/  LDC R31, c[0x0][0x610] ;  /* 0x00018400ff1f7b82 */ /* 0x000ee20000000800 */
[----:B------:R-:W-:Y:S01]  /*7920*/  IMAD.MOV.U32 R8, RZ, RZ, R25 ;  /* 0x000000ffff087224 */ /* 0x000fe200078e0019 */
[----:B------:R-:W-:Y:S06]  /*7930*/  @!P0 BRA `(.L_x_165) ;  /* 0x0000000000288947 */ /* 0x000fec0003800000 */
        /* <DEDUP_REMOVED lines=10> */
.L_x_165:
[----:B------:R-:W-:Y:S02]  /*79e0*/  ISETP.NE.AND P0, PT, R2, 0x1, PT ;  /* 0x000000010200780c */ /* 0x000fe40003f05270 */
[----:B-1----:R-:W-:Y:S01]  /*79f0*/  SHF.R.U64 R6, R8, R24, R9 ;  /* 0x0000001808067219 */ /* 0x002fe20000001209 */
[----:B0-----:R-:W-:Y:S01]  /*7a00*/  VIADD R9, R20, 0xffffffff ;  /* 0xffffffff14097836 */ /* 0x001fe20000000000 */
[----:B------:R-:W-:Y:S02]  /*7a10*/  SHF.L.U32 R30, R30, R27, RZ ;  /* 0x0000001b1e1e7219 */ /* 0x000fe400000006ff */
[----:B------:R-:W-:Y:S01]  /*7a20*/  LOP3.LUT R5, R23, R32, RZ, 0xc0, !PT ;  /* 0x0000002017057212 */ /* 0x000fe200078ec0ff */
[----:B------:R-:W-:-:S04]  /*7a30*/  IMAD.MOV R8, RZ, RZ, -R6 ;  /* 0x000000ffff087224 */ /* 0x000fc800078e0a06 */
[----:B------:R-:W-:Y:S01]  /*7a40*/  IMAD R6, R30, R6, R5 ;  /* 0x000000061e067224 */ /* 0x000fe200078e0205 */
[----:B------:R-:W-:Y:S01]  /*7a50*/  LOP3.LUT R5, R14, R9, RZ, 0xc0, !PT ;  /* 0x000000090e057212 */ /* 0x000fe200078ec0ff */
[----:B------:R-:W-:Y:S02]  /*7a60*/  @P0 IMAD R3, R7, R21, R4 ;  /* 0x0000001507030224 */ /* 0x000fe400078e0204 */
[----:B--2---:R-:W-:Y:S02]  /*7a70*/  IMAD R4, R8, R26, R25 ;  /* 0x0000001a08047224 */ /* 0x004fe400078e0219 */
[----:B---3--:R-:W-:Y:S02]  /*7a80*/  IMAD R3, R6, R31, R3 ;  /* 0x0000001f06037224 */ /* 0x008fe400078e0203 */
[----:B------:R-:W-:Y:S02]  /*7a90*/  IMAD R4, R4, R20, R5 ;  /* 0x0000001404047224 */ /* 0x000fe400078e0205 */
[----:B------:R-:W-:-:S02]  /*7aa0*/  IMAD.MOV.U32 R8, RZ, RZ, 0x1 ;  /* 0x00000001ff087424 */ /* 0x000fc400078e00ff */
[----:B------:R-:W-:Y:S01]  /*7ab0*/  IMAD.MOV.U32 R6, RZ, RZ, R22 ;  /* 0x000000ffff067224 */ /* 0x000fe200078e0016 */
[----:B------:R-:W-:Y:S02]  /*7ac0*/  SEL R13, R4, R3, !P0 ;  /* 0x00000003040d7207 */ /* 0x000fe40004000000 */
[----:B------:R-:W-:-:S07]  /*7ad0*/  SEL R20, R3, R4, !P0 ;  /* 0x0000000403147207 */ /* 0x000fce0004000000 */
.L_x_163:
[----:B------:R-:W-:-:S08]  /*7ae0*/  NOP ;  /* 0x0000000000007918 */ /* 0x000fd00000000000 */
[----:B------:R-:W0:-:S00]  /*7af0*/  USETMAXREG.DEALLOC.CTAPOOL 0x28 ;  /* 0x00000028000079c8 */ /* 0x000e0000080e0500 */
[----:B0-----:R-:W-:-:S13]  /*7b00*/  ISETP.NE.AND P0, PT, R0, RZ, PT ;  /* 0x000000ff0000720c */ /* 0x001fda0003f05270 */
[----:B------:R-:W-:Y:S05]  /*7b10*/  @P0 EXIT ;  /* 0x000000000000094d */ /* 0x000fea0003800000 */
[----:B------:R-:W-:Y:S01]  /*7b20*/  LOP3.LUT P0, RZ, R8, 0xff, RZ, 0xc0, !PT ;  /* 0x000000ff08ff7812 */ /* 0x000fe2000780c0ff */
[----:B------:R-:W-:Y:S02]  /*7b30*/  IMAD.MOV.U32 R0, RZ, RZ, 0x1 ;  /* 0x00000001ff007424 */ /* 0x000fe400078e00ff */
[----:B------:R-:W-:-:S10]  /*7b40*/  IMAD.MOV.U32 R3, RZ, RZ, RZ ;  /* 0x000000ffff037224 */ /* 0x000fd400078e00ff */
[----:B------:R-:W-:Y:S05]  /*7b50*/  @!P0 BRA `(.L_x_166) ;  /* 0x0000000c00408947 */ /* 0x000fea0003800000 */
[----:B------:R-:W0:Y:S01]  /*7b60*/  LDC R0, c[0x0][0x28c] ;  /* 0x0000a300ff007b82 */ /* 0x000e220000000800 */
[----:B------:R-:W-:Y:S01]  /*7b70*/  ULDC UR5, c[0x0][0x658] ;  /* 0x0001960000057ab9 */ /* 0x000fe20000000800 */
[----:B------:R-:W-:Y:S01]  /*7b80*/  UMOV UR7, 0xffffffff ;  /* 0xffffffff00077882 */ /* 0x000fe20000000000 */
[----:B------:R-:W-:Y:S01]  /*7b90*/  ULDC UR6, c[0x0][0xc] ;  /* 0x0000030000067ab9 */ /* 0x000fe20000000800 */
[----:B------:R-:W-:Y:S01]  /*7ba0*/  USHF.L.U32 UR8, UR7, UR5, URZ ;  /* 0x0000000507087299 */ /* 0x000fe2000800063f */
[----:B------:R-:W-:Y:S01]  /*7bb0*/  BSSY B0, `(.L_x_166) ;  /* 0x00000ca000007945 */ /* 0x000fe20003800000 */
[----:B------:R-:W-:Y:S01]  /*7bc0*/  UMOV UR9, 0x1 ;  /* 0x0000000100097882 */ /* 0x000fe20000000000 */
[----:B------:R-:W-:Y:S01]  /*7bd0*/  ULDC UR7, c[0x0][0x10] ;  /* 0x0000040000077ab9 */ /* 0x000fe20000000800 */
[----:B------:R-:W1:Y:S01]  /*7be0*/  S2UR UR10, SR_CgaCtaId ;  /* 0x00000000000a79c3 */ /* 0x000e620000008800 */
[----:B------:R-:W-:Y:S01]  /*7bf0*/  UIMAD.WIDE.U32 UR6, UR6, UR7, URZ ;  /* 0x00000007060672a5 */ /* 0x000fe2000f8e003f */
[----:B------:R-:W-:Y:S01]  /*7c00*/  IMAD.MOV.U32 R9, RZ, RZ, 0x1 ;  /* 0x00000001ff097424 */ /* 0x000fe200078e00ff */
[----:B------:R-:W-:Y:S01]  /*7c10*/  USHF.L.U32 UR18, UR9, UR5, URZ ;  /* 0x0000000509127299 */ /* 0x000fe2000800063f */
[----:B------:R-:W-:Y:S01]  /*7c20*/  LOP3.LUT R8, R19, 0x2, RZ, 0xfc, !PT ;  /* 0x0000000213087812 */ /* 0x000fe200078efcff */
[----:B------:R-:W-:Y:S01]  /*7c30*/  ULDC UR4, c[0x0][0x600] ;  /* 0x0001800000047ab9 */ /* 0x000fe20000000800 */
[----:B------:R-:W-:Y:S01]  /*7c40*/  ULDC UR5, c[0x0][0x14] ;  /* 0x0000050000057ab9 */ /* 0x000fe20000000800 */
[----:B------:R-:W-:-:S02]  /*7c50*/  UIADD3 UR4, UR4, -0x1, URZ ;  /* 0xffffffff04047890 */ /* 0x000fc4000fffe03f */
[----:B------:R-:W-:Y:S02]  /*7c60*/  UIMAD.WIDE.U32 UR22, UR6, UR5, URZ ;  /* 0x00000005061672a5 */ /* 0x000fe4000f8e003f */
[----:B------:R-:W-:Y:S02]  /*7c70*/  UIMAD UR13, UR7, UR5, URZ ;  /* 0x00000005070d72a4 */ /* 0x000fe4000f8e023f */
[----:B------:R-:W-:Y:S02]  /*7c80*/  ULOP3.LUT UR17, URZ, UR8, URZ, 0x33, !UPT ;  /* 0x000000083f117292 */ /* 0x000fe4000f8e333f */
[----:B------:R-:W-:Y:S01]  /*7c90*/  UIADD3 UR13, UR23, UR13, URZ ;  /* 0x0000000d170d7290 */ /* 0x000fe2000fffe03f */
[----:B0-----:R-:W-:Y:S01]  /*7ca0*/  VIADD R0, R0, 0x3f ;  /* 0x0000003f00007836 */ /* 0x001fe20000000000 */
[----:B------:R-:W-:-:S04]  /*7cb0*/  ULDC.64 UR24, c[0x0][0x198] ;  /* 0x0000660000187ab9 */ /* 0x000fc80000000a00 */
[----:B------:R-:W-:Y:S01]  /*7cc0*/  SHF.R.S32.HI R3, RZ, 0x1f, R0 ;  /* 0x0000001fff037819 */ /* 0x000fe20000011400 */
[----:B-1----:R-:W-:-:S03]  /*7cd0*/  IMAD.U32 R11, RZ, RZ, UR10 ;  /* 0x0000000aff0b7e24 */ /* 0x002fc6000f8e00ff */
[----:B------:R-:W-:Y:S01]  /*7ce0*/  LEA.HI R3, R3, R0, RZ, 0x6 ;  /* 0x0000000003037211 */ /* 0x000fe200078f30ff */
[----:B------:R-:W-:-:S03]  /*7cf0*/  IMAD.MOV.U32 R0, RZ, RZ, 0x1 ;  /* 0x00000001ff007424 */ /* 0x000fc600078e00ff */
[----:B------:R-:W-:Y:S01]  /*7d00*/  SHF.R.S32.HI R10, RZ, 0x6, R3 ;  /* 0x00000006ff0a7819 */ /* 0x000fe20000011403 */
[----:B------:R-:W-:-:S04]  /*7d10*/  IMAD.MOV.U32 R3, RZ, RZ, RZ ;  /* 0x000000ffff037224 */ /* 0x000fc800078e00ff */
[----:B------:R-:W-:-:S07]  /*7d20*/  VIADD R12, R10, 0x1 ;  /* 0x000000010a0c7836 */ /* 0x000fce0000000000 */
.L_x_177:
[----:B------:R-:W-:-:S03]  /*7d30*/  UMOV UR5, 0xffffffff ;  /* 0xffffffff00057882 */ /* 0x000fc60000000000 */
[----:B------:R-:W-:Y:S05]  /*7d40*/  BRA.DIV UR5, `(.L_x_167) ;  /* 0x0000000e05d07947 */ /* 0x000fea000b800000 */
[----:B------:R-:W-:-:S13]  /*7d50*/  ELECT P6, URZ, PT ;  /* 0x00000000003f782f */ /* 0x000fda00038c0000 */
.L_x_189:
[----:B------:R-:W0:Y:S01]  /*7d60*/  LDC R4, c[0x0][0x28c] ;  /* 0x0000a300ff047b82 */ /* 0x000e220000000800 */
[----:B------:R-:W-:Y:S01]  /*7d70*/  BSSY B1, `(.L_x_168) ;  /* 0x000003b000017945 */ /* 0x000fe20003800000 */
[----:B0-----:R-:W-:-:S13]  /*7d80*/  ISETP.LT.OR P6, PT, R4, 0x1, !P6 ;  /* 0x000000010400780c */ /* 0x001fda00077c1670 */
[----:B------:R-:W-:Y:S05]  /*7d90*/  @P6 BRA `(.L_x_169) ;  /* 0x0000000000e06947 */ /* 0x000fea0003800000 */
[----:B------:R-:W-:Y:S02]  /*7da0*/  IMAD R20, R20, 0x8, R11 ;  /* 0x0000000814147824 */ /* 0x000fe400078e020b */
[----:B------:R-:W-:Y:S02]  /*7db0*/  IMAD.SHL.U32 R15, R13, 0x40, RZ ;  /* 0x000000400d0f7824 */ /* 0x000fe400078e00ff */
[----:B------:R-:W-:Y:S02]  /*7dc0*/  IMAD.MOV.U32 R22, RZ, RZ, RZ ;  /* 0x000000ffff167224 */ /* 0x000fe400078e00ff */
[----:B------:R-:W-:Y:S02]  /*7dd0*/  IMAD.MOV.U32 R4, RZ, RZ, R12 ;  /* 0x000000ffff047224 */ /* 0x000fe400078e000c */
[----:B------:R-:W-:Y:S02]  /*7de0*/  IMAD.MOV.U32 R5, RZ, RZ, R0 ;  /* 0x000000ffff057224 */ /* 0x000fe400078e0000 */
[----:B------:R-:W-:-:S02]  /*7df0*/  IMAD.MOV.U32 R14, RZ, RZ, R3 ;  /* 0x000000ffff0e7224 */ /* 0x000fc400078e0003 */
[----:B------:R-:W-:-:S07]  /*7e00*/  IMAD.SHL.U32 R21, R20, 0x20, RZ ;  /* 0x0000002014157824 */ /* 0x000fce00078e00ff */
.L_x_172:
[----:B------:R-:W0:Y:S01]  /*7e10*/  S2UR UR5, SR_CgaCtaId ;  /* 0x00000000000579c3 */ /* 0x000e220000008800 */
[----:B------:R-:W-:Y:S02]  /*7e20*/  MOV R20, 0x400 ;  /* 0x0000040000147802 */ /* 0x000fe40000000f00 */
[----:B------:R-:W-:Y:S02]  /*7e30*/  SHF.L.U32 R7, R5, 0x1f, RZ ;  /* 0x0000001f05077819 */ /* 0x000fe400000006ff */
[----:B------:R-:W-:-:S13]  /*7e40*/  LOP3.LUT P1, RZ, R18, 0x7f, RZ, 0xc0, !PT ;  /* 0x0000007f12ff7812 */ /* 0x000fda000782c0ff */
[----:B------:R-:W1:Y:S01]  /*7e50*/  @!P1 LDC R13, c[0x0][0x500] ;  /* 0x00014000ff0d9b82 */ /* 0x000e620000000800 */
[----:B0-----:R-:W-:-:S05]  /*7e60*/  IMAD.U32 R11, RZ, RZ, UR5 ;  /* 0x00000005ff0b7e24 */ /* 0x001fca000f8e00ff */
[----:B------:R-:W-:-:S05]  /*7e70*/  LEA R23, R11, R20, 0x18 ;  /* 0x000000140b177211 */ /* 0x000fca00078ec0ff */
[----:B------:R-:W-:-:S04]  /*7e80*/  IMAD R20, R14, 0x8, R23 ;  /* 0x000000080e147824 */ /* 0x000fc800078e0217 */
[----:B------:R-:W0:Y:S02]  /*7e90*/  SYNCS.PHASECHK.TRANS64.TRYWAIT P0, [R20+URZ+0x28], R7 ;  /* 0x00002807140075a7 */ /* 0x000e24000800017f */
[----:B01----:R-:W-:Y:S05]  /*7ea0*/  @!P0 BRA `(.L_x_170) ;  /* 0x0000000c00988947 */ /* 0x003fea0003800000 */
.L_x_190:
[----:B0-----:R-:W-:Y:S01]  /*7eb0*/  PRMT R7, R8, 0x9910, RZ ;  /* 0x0000991008077816 */ /* 0x001fe200000000ff */
[----:B------:R0:W-:Y:S03]  /*7ec0*/  @!P1 SYNCS.ARRIVE.TRANS64 RZ, [R20+URZ], R13 ;  /* 0x0000000d14ff99a7 */ /* 0x0001e6000800003f */
[----:B------:R-:W-:-:S13]  /*7ed0*/  ISETP.NE.AND P0, PT, R7, 0x2, PT ;  /* 0x000000020700780c */ /* 0x000fda0003f05270 */
[----:B0-----:R-:W-:Y:S05]  /*7ee0*/  @P0 BRA `(.L_x_171) ;  /* 0x0000000000040947 */ /* 0x001fea0003800000 */
[----:B------:R-:W-:Y:S01]  /*7ef0*/  BPT.TRAP 0x1 ;  /* 0x000000040000795c */ /* 0x000fe20000300000 */
.L_x_171:
[----:B------:R-:W-:Y:S01]  /*7f00*/  IMAD R7, R14, 0x8, R11 ;  /* 0x000000080e077824 */ /* 0x000fe200078e020b */
[----:B------:R-:W-:Y:S01]  /*7f10*/  R2UR UR9, R20 ;  /* 0x00000000140972ca */ /* 0x000fe200000e0000 */
[----:B------:R-:W-:Y:S01]  /*7f20*/  VIADD R4, R4, 0xffffffff ;  /* 0xffffffff04047836 */ /* 0x000fe20000000000 */
[----:B------:R-:W-:Y:S01]  /*7f30*/  UIADD3 UR6, UP0, UR24, 0xf0, URZ ;  /* 0x000000f018067890 */ /* 0x000fe2000ff1e03f */
[----:B------:R-:W-:Y:S01]  /*7f40*/  IMAD.SHL.U32 R7, R7, 0x800, RZ ;  /* 0x0000080007077824 */ /* 0x000fe200078e00ff */
[----:B------:R-:W-:Y:S01]  /*7f50*/  R2UR UR11, R21 ;  /* 0x00000000150b72ca */ /* 0x000fe200000e0000 */
[----:B------:R-:W-:Y:S01]  /*7f60*/  UIADD3 UR26, UP1, UR24, 0x1f0, URZ ;  /* 0x000001f0181a7890 */ /* 0x000fe2000ff3e03f */
[----:B------:R-:W-:Y:S01]  /*7f70*/  R2UR UR10, R22 ;  /* 0x00000000160a72ca */ /* 0x000fe200000e0000 */
[--C-:B------:R-:W-:Y:S01]  /*7f80*/  IMAD R7, R7, 0x2, R23.reuse ;  /* 0x0000000207077824 */ /* 0x100fe200078e0217 */
[----:B------:R-:W-:Y:S01]  /*7f90*/  R2UR UR12, R6 ;  /* 0x00000000060c72ca */ /* 0x000fe200000e0000 */
[C---:B------:R-:W-:Y:S01]  /*7fa0*/  IMAD R23, R14.reuse, 0x2000, R23 ;  /* 0x000020000e177824 */ /* 0x040fe200078e0217 */
[----:B------:R-:W-:Y:S01]  /*7fb0*/  R2UR UR19, R15 ;  /* 0x000000000f1372ca */ /* 0x000fe200000e0000 */
[----:B------:R-:W-:Y:S01]  /*7fc0*/  UIADD3.X UR7, URZ, UR25, URZ, UP0, !UPT ;  /* 0x000000193f077290 */ /* 0x000fe200087fe43f */
[----:B------:R-:W-:Y:S01]  /*7fd0*/  R2UR UR5, R7 ;  /* 0x00000000070572ca */ /* 0x000fe200000e0000 */
[----:B------:R-:W-:Y:S01]  /*7fe0*/  VIADD R14, R14, 0x1 ;  /* 0x000000010e0e7836 */ /* 0x000fe20000000000 */
[----:B------:R-:W-:Y:S01]  /*7ff0*/  R2UR UR8, R23 ;  /* 0x00000000170872ca */ /* 0x000fe200000e0000 */
[----:B------:R-:W-:Y:S01]  /*8000*/  UIADD3.X UR27, URZ, UR25, URZ, UP1, !UPT ;  /* 0x000000193f1b7290 */ /* 0x000fe20008ffe43f */
[----:B------:R-:W-:Y:S01]  /*8010*/  ISETP.GT.AND P1, PT, R4, 0x1, PT ;  /* 0x000000010400780c */ /* 0x000fe20003f24270 */
[----:B------:R-:W-:Y:S01]  /*8020*/  UMOV UR20, 0xff0000 ;  /* 0x00ff000000147882 */ /* 0x000fe20000000000 */
[----:B------:R-:W-:Y:S01]  /*8030*/  UMOV UR14, 0x0 ;  /* 0x00000000000e7882 */ /* 0x000fe20000000000 */
[----:B------:R-:W-:Y:S01]  /*8040*/  UMOV UR15, 0x10000000 ;  /* 0x10000000000f7882 */ /* 0x000fe20000000000 */
[----:B------:R-:W-:Y:S01]  /*8050*/  ISETP.NE.AND P0, PT, R14, 0x5, PT ;  /* 0x000000050e00780c */ /* 0x000fe20003f05270 */
[----:B------:R-:W-:-:S03]  /*8060*/  VIADD R22, R22, 0x40 ;  /* 0x0000004016167836 */ /* 0x000fc60000000000 */
[----:B------:R-:W-:Y:S01]  /*8070*/  SEL R20, RZ, 0x1, P0 ;  /* 0x00000001ff147807 */ /* 0x000fe20000000000 */
[----:B------:R-:W-:Y:S01]  /*8080*/  UIADD3 UR5, UR5, 0x100, URZ ;  /* 0x0000010005057890 */ /* 0x000fe2000fffe03f */
[----:B------:R-:W-:Y:S01]  /*8090*/  SEL R14, R14, RZ, P0 ;  /* 0x000000ff0e0e7207 */ /* 0x000fe20000000000 */
[----:B------:R-:W-:Y:S01]  /*80a0*/  UIADD3 UR16, UR8, 0x28100, URZ ;  /* 0x0002810008107890 */ /* 0x000fe2000fffe03f */
[----:B------:R-:W-:-:S04]  /*80b0*/  LOP3.LUT R5, R5, R20, RZ, 0x3c, !PT ;  /* 0x0000001405057212 */ /* 0x000fc800078e3cff */
[----:B------:R-:W-:Y:S02]  /*80c0*/  UMOV UR8, UR5 ;  /* 0x0000000500087c82 */ /* 0x000fe40008000000 */
[----:B------:R0:W-:Y:S02]  /*80d0*/  UTMALDG.3D.MULTICAST [UR8], [UR6], UR20, desc[UR14] ;  /* 0x00000e08060073b4 */ /* 0x0001e40008011814 */
[----:B0-----:R-:W-:Y:S01]  /*80e0*/  UMOV UR8, UR16 ;  /* 0x0000001000087c82 */ /* 0x001fe20008000000 */
[----:B------:R-:W-:Y:S02]  /*80f0*/  UMOV UR11, UR19 ;  /* 0x00000013000b7c82 */ /* 0x000fe40008000000 */
[----:B------:R0:W-:Y:S02]  /*8100*/  UTMALDG.3D [UR8], [UR26], desc[UR14] ;  /* 0x00000e081a0075b4 */ /* 0x0001e40008011000 */
[----:B0-----:R-:W-:Y:S05]  /*8110*/  @P1 BRA `(.L_x_172) ;  /* 0xfffffffc003c1947 */ /* 0x001fea000383ffff */
.L_x_169:
[----:B------:R-:W-:Y:S05]  /*8120*/  BSYNC B1 ;  /* 0x0000000000017941 */ /* 0x000fea0003800000 */
.L_x_168:
[----:B------:R-:W-:Y:S01]  /*8130*/  LOP3.LUT P1, RZ, R9, 0xff, RZ, 0xc0, !PT ;  /* 0x000000ff09ff7812 */ /* 0x000fe2000782c0ff */
[C---:B------:R-:W-:Y:S01]  /*8140*/  IMAD.IADD R6, R10.reuse, 0x1, R3 ;  /* 0x000000010a067824 */ /* 0x040fe200078e0203 */
[----:B------:R-:W-:Y:S01]  /*8150*/  ULDC.64 UR6, c[0x0][0x650] ;  /* 0x0001940000067ab9 */ /* 0x000fe20000000a00 */
[----:B------:R-:W-:Y:S01]  /*8160*/  ISETP.GE.U32.AND P2, PT, R10, 0x5, PT ;  /* 0x000000050a00780c */ /* 0x000fe20003f46070 */
[----:B------:R-:W-:Y:S01]  /*8170*/  BSSY B1, `(.L_x_173) ;  /* 0x000006b000017945 */ /* 0x000fe20003800000 */
[----:B------:R-:W-:Y:S01]  /*8180*/  IMAD.MOV.U32 R20, RZ, RZ, -0x1 ;  /* 0xffffffffff147424 */ /* 0x000fe200078e00ff */
[----:B------:R-:W-:Y:S01]  /*8190*/  ISETP.GT.U32.AND P0, PT, R6, 0x4, PT ;  /* 0x000000040600780c */ /* 0x000fe20003f04070 */
[----:B------:R-:W-:Y:S01]  /*81a0*/  IMAD.MOV.U32 R13, RZ, RZ, -0x1 ;  /* 0xffffffffff0d7424 */ /* 0x000fe200078e00ff */
[----:B------:R-:W-:Y:S02]  /*81b0*/  PRMT R9, RZ, 0x7610, R9 ;  /* 0x00007610ff097816 */ /* 0x000fe40000000009 */
[----:B------:R-:W-:-:S03]  /*81c0*/  ISETP.LT.U32.AND P0, PT, R10, 0x5, P0 ;  /* 0x000000050a00780c */ /* 0x000fc60000701070 */
[----:B------:R-:W0:Y:S01]  /*81d0*/  @P1 S2R R11, SR_CgaCtaId ;  /* 0x00000000000b1919 */ /* 0x000e220000008800 */
[----:B------:R-:W-:-:S04]  /*81e0*/  @P1 MOV R4, 0x400 ;  /* 0x0000040000041802 */ /* 0x000fc80000000f00 */
[----:B0-----:R-:W-:Y:S01]  /*81f0*/  @P1 LEA R3, R11, R4, 0x18 ;  /* 0x000000040b031211 */ /* 0x001fe200078ec0ff */
[----:B------:R-:W-:-:S03]  /*8200*/  IMAD.WIDE.U32 R4, R6, -0x33333333, RZ ;  /* 0xcccccccd06047825 */ /* 0x000fc600078e00ff */
[----:B------:R0:W-:Y:S01]  /*8210*/  @P1 SYNCS.ARRIVE.TRANS64.A1T0 RZ, [R3+URZ+0x68], RZ ;  /* 0x000068ff03ff19a7 */ /* 0x0001e2000810003f */
[----:B------:R-:W-:Y:S02]  /*8220*/  IADD3 R16, P1, R16, UR22, RZ ;  /* 0x0000001610107c10 */ /* 0x000fe4000ff3e0ff */
[----:B------:R-:W-:Y:S02]  /*8230*/  SHF.R.U32.HI R5, RZ, 0x2, R5 ;  /* 0x00000002ff057819 */ /* 0x000fe40000011605 */
[----:B------:R-:W-:Y:S02]  /*8240*/  IADD3.X R17, R17, UR13, RZ, P1, !PT ;  /* 0x0000000d11117c10 */ /* 0x000fe40008ffe4ff */
[----:B------:R-:W-:Y:S02]  /*8250*/  PRMT R4, RZ, 0x7610, R4 ;  /* 0x00007610ff047816 */ /* 0x000fe40000000004 */
[----:B0-----:R-:W-:Y:S02]  /*8260*/  SEL R3, RZ, 0x1, !P0 ;  /* 0x00000001ff037807 */ /* 0x001fe40004000000 */
[----:B------:R-:W-:-:S02]  /*8270*/  ISETP.GE.U32.AND P0, PT, R16, UR6, PT ;  /* 0x0000000610007c0c */ /* 0x000fc4000bf06070 */
[----:B------:R-:W-:Y:S01]  /*8280*/  LOP3.LUT R0, R0, R3, RZ, 0x3c, !PT ;  /* 0x0000000300007212 */ /* 0x000fe200078e3cff */
[----:B------:R-:W-:Y:S01]  /*8290*/  IMAD R3, R5, -0x5, R6 ;  /* 0xfffffffb05037824 */ /* 0x000fe200078e0206 */
[----:B------:R-:W-:Y:S01]  /*82a0*/  ISETP.GE.U32.AND.EX P0, PT, R17, UR7, PT, P0 ;  /* 0x0000000711007c0c */ /* 0x000fe2000bf06100 */
[----:B------:R-:W-:Y:S01]  /*82b0*/  IMAD.MOV.U32 R6, RZ, RZ, -0x1 ;  /* 0xffffffffff067424 */ /* 0x000fe200078e00ff */
[----:B------:R-:W-:-:S11]  /*82c0*/  @P2 LOP3.LUT R0, R0, 0x1, R5, 0x78, !PT ;  /* 0x0000000100002812 */ /* 0x000fd600078e7805 */
[----:B------:R-:W-:Y:S05]  /*82d0*/  @P0 BRA `(.L_x_174) ;  /* 0x0000000400500947 */ /* 0x000fea0003800000 */
[----:B------:R-:W0:Y:S01]  /*82e0*/  S2R R15, SR_CTAID.X ;  /* 0x00000000000f7919 */ /* 0x000e220000002500 */
[----:B------:R-:W-:Y:S01]  /*82f0*/  ULDC.64 UR6, c[0x0][0x628] ;  /* 0x00018a0000067ab9 */ /* 0x000fe20000000a00 */
[----:B------:R-:W1:Y:S01]  /*8300*/  LDC R20, c[0x0][0x144] ;  /* 0x00005100ff147b82 */ /* 0x000e620000000800 */
[----:B------:R-:W-:Y:S01]  /*8310*/  ISETP.NE.U32.AND P0, PT, RZ, UR6, PT ;  /* 0x00000006ff007c0c */ /* 0x000fe2000bf05070 */
[----:B------:R-:W2:Y:S01]  /*8320*/  S2R R13, SR_CTAID.Y ;  /* 0x00000000000d7919 */ /* 0x000ea20000002600 */
[----:B------:R-:W-:Y:S01]  /*8330*/  ULDC UR8, c[0x0][0x630] ;  /* 0x00018c0000087ab9 */ /* 0x000fe20000000800 */
[----:B------:R-:W-:Y:S01]  /*8340*/  ULDC UR9, c[0x0][0x150] ;  /* 0x0000540000097ab9 */ /* 0x000fe20000000800 */
[----:B------:R-:W-:Y:S01]  /*8350*/  ISETP.NE.AND.EX P0, PT, RZ, UR7, PT, P0 ;  /* 0x00000007ff007c0c */ /* 0x000fe2000bf05300 */
[----:B------:R-:W-:Y:S02]  /*8360*/  IMAD.MOV.U32 R4, RZ, RZ, R16 ;  /* 0x000000ffff047224 */ /* 0x000fe400078e0010 */
[----:B------:R-:W-:Y:S01]  /*8370*/  IMAD.MOV.U32 R5, RZ, RZ, R17 ;  /* 0x000000ffff057224 */ /* 0x000fe200078e0011 */
[----:B0-----:R-:W-:-:S09]  /*8380*/  I2FP.F32.U32 R22, R15 ;  /* 0x0000000f00167245 */ /* 0x001fd20000201000 */
[----:B------:R-:W-:Y:S05]  /*8390*/  @!P0 BRA `(.L_x_175) ;  /* 0x0000000000288947 */ /* 0x000fea0003800000 */
[----:B------:R-:W-:Y:S02]  /*83a0*/  ULDC UR5, c[0x0][0x634] ;  /* 0x00018d0000057ab9 */ /* 0x000fe40000000800 */
[----:B------:R-:W-:-:S05]  /*83b0*/  IADD3 R5, P0, R16, UR5, RZ ;  /* 0x0000000510057c10 */ /* 0x000fca000ff1e0ff */
[----:B------:R-:W-:-:S04]  /*83c0*/  IMAD.X R21, RZ, RZ, R17, P0 ;  /* 0x000000ffff157224 */ /* 0x000fc800000e0611 */
[----:B------:R-:W-:-:S04]  /*83d0*/  IMAD.WIDE.U32 R6, R21, UR6, RZ ;  /* 0x0000000615067c25 */ /* 0x000fc8000f8e00ff */
[----:B------:R-:W-:-:S04]  /*83e0*/  IMAD.WIDE.U32 R6, P0, R5, UR7, R6 ;  /* 0x0000000705067c25 */ /* 0x000fc8000f800006 */
[----:B------:R-:W-:-:S04]  /*83f0*/  IMAD.WIDE.U32 R4, R5, UR6, RZ ;  /* 0x0000000605047c25 */ /* 0x000fc8000f8e00ff */
[----:B------:R-:W-:Y:S01]  /*8400*/  IMAD.MOV.U32 R4, RZ, RZ, R7 ;  /* 0x000000ffff047224 */ /* 0x000fe200078e0007 */
[----:B------:R-:W-:Y:S01]  /*8410*/  IADD3 RZ, P1, R5, R6, RZ ;  /* 0x0000000605ff7210 */ /* 0x000fe20007f3e0ff */
[----:B------:R-:W-:-:S04]  /*8420*/  IMAD.X R5, RZ, RZ, RZ, P0 ;  /* 0x000000ffff057224 */ /* 0x000fc800000e06ff */
[----:B------:R-:W-:-:S08]  /*8430*/  IMAD.WIDE.U32.X R4, R21, UR7, R4, P1 ;  /* 0x0000000715047c25 */ /* 0x000fd000088e0404 */
.L_x_175:
[----:B------:R-:W-:Y:S01]  /*8440*/  FMUL R22, R22, UR9 ;  /* 0x0000000916167c20 */ /* 0x000fe20008400000 */
[--C-:B------:R-:W-:Y:S01]  /*8450*/  SHF.R.U64 R14, R4, UR8, R5.reuse ;  /* 0x00000008040e7c19 */ /* 0x100fe20008001205 */
[----:B------:R-:W-:Y:S01]  /*8460*/  ULDC.64 UR6, c[0x0][0x620] ;  /* 0x0001880000067ab9 */ /* 0x000fe20000000a00 */
[----:B------:R-:W-:Y:S01]  /*8470*/  SHF.R.U32.HI R4, RZ, UR8, R5 ;  /* 0x00000008ff047c19 */ /* 0x000fe20008011605 */
[----:B------:R-:W-:Y:S01]  /*8480*/  ULDC.64 UR8, c[0x0][0x640] ;  /* 0x0001900000087ab9 */ /* 0x000fe20000000a00 */
[----:B------:R-:W-:Y:S01]  /*8490*/  IADD3 R5, P0, RZ, -R14, RZ ;  /* 0x8000000eff057210 */ /* 0x000fe20007f1e0ff */
[----:B------:R-:W0:Y:S01]  /*84a0*/  F2I.U32.TRUNC.NTZ R22, R22 ;  /* 0x0000001600167305 */ /* 0x000e22000020f000 */
[----:B------:R-:W-:-:S03]  /*84b0*/  ULDC UR5, c[0x0][0x618] ;  /* 0x0001860000057ab9 */ /* 0x000fc60000000800 */
[----:B------:R-:W-:Y:S01]  /*84c0*/  IMAD.X R4, RZ, RZ, ~R4, P0 ;  /* 0x000000ffff047224 */ /* 0x000fe200000e0e04 */
[----:B------:R-:W-:-:S03]  /*84d0*/  ISETP.NE.U32.AND P0, PT, RZ, UR8, PT ;  /* 0x00000008ff007c0c */ /* 0x000fc6000bf05070 */
[----:B------:R-:W-:Y:S01]  /*84e0*/  IMAD R4, R4, UR6, RZ ;  /* 0x0000000604047c24 */ /* 0x000fe2000f8e02ff */
[----:B------:R-:W-:-:S03]  /*84f0*/  ISETP.NE.AND.EX P0, PT, RZ, UR9, PT, P0 ;  /* 0x00000009ff007c0c */ /* 0x000fc6000bf05300 */
[C---:B------:R-:W-:Y:S02]  /*8500*/  IMAD R7, R5.reuse, UR7, R4 ;  /* 0x0000000705077c24 */ /* 0x040fe4000f8e0204 */
[----:B------:R-:W-:Y:S01]  /*8510*/  IMAD.WIDE.U32 R4, R5, UR6, R16 ;  /* 0x0000000605047c25 */ /* 0x000fe2000f8e0010 */
[----:B------:R-:W-:-:S03]  /*8520*/  ULDC UR6, c[0x0][0x154] ;  /* 0x0000550000067ab9 */ /* 0x000fc60000000800 */
[----:B0-----:R-:W-:Y:S02]  /*8530*/  IMAD.MOV R6, RZ, RZ, -R22 ;  /* 0x000000ffff067224 */ /* 0x001fe400078e0a16 */
[----:B------:R-:W-:Y:S02]  /*8540*/  IMAD.IADD R5, R5, 0x1, R7 ;  /* 0x0000000105057824 */ /* 0x000fe400078e0207 */
[----:B-1----:R-:W-:Y:S01]  /*8550*/  IMAD R15, R20, R6, R15 ;  /* 0x00000006140f7224 */ /* 0x002fe200078e020f */
[----:B--2---:R-:W-:Y:S01]  /*8560*/  I2FP.F32.U32 R6, R13 ;  /* 0x0000000d00067245 */ /* 0x004fe20000201000 */
[----:B------:R-:W0:Y:S01]  /*8570*/  LDC R20, c[0x0][0x148] ;  /* 0x00005200ff147b82 */ /* 0x000e220000000800 */
[--C-:B------:R-:W-:Y:S02]  /*8580*/  SHF.R.U64 R21, R4, UR5, R5.reuse ;  /* 0x0000000504157c19 */ /* 0x100fe40008001205 */
[----:B------:R-:W-:Y:S01]  /*8590*/  SHF.R.U32.HI R4, RZ, UR5, R5 ;  /* 0x00000005ff047c19 */ /* 0x000fe20008011605 */
[----:B------:R-:W-:Y:S01]  /*85a0*/  FMUL R6, R6, UR6 ;  /* 0x0000000606067c20 */ /* 0x000fe20008400000 */
[----:B------:R-:W-:-:S02]  /*85b0*/  ULDC UR5, c[0x0][0x608] ;  /* 0x0001820000057ab9 */ /* 0x000fc40000000800 */
[--C-:B------:R-:W-:Y:S01]  /*85c0*/  SHF.R.U64 R23, R21, UR5, R4.reuse ;  /* 0x0000000515177c19 */ /* 0x100fe20008001204 */
[----:B------:R1:W2:Y:S01]  /*85d0*/  F2I.U32.TRUNC.NTZ R24, R6 ;  /* 0x0000000600187305 */ /* 0x0002a2000020f000 */
[----:B------:R-:W-:Y:S01]  /*85e0*/  SHF.R.U32.HI R4, RZ, UR5, R4 ;  /* 0x00000005ff047c19 */ /* 0x000fe20008011604 */
[----:B------:R-:W-:-:S03]  /*85f0*/  ULDC UR5, c[0x0][0x658] ;  /* 0x0001960000057ab9 */ /* 0x000fc60000000800 */
[--C-:B------:R-:W-:Y:S02]  /*8600*/  SHF.R.U64 R22, R23, UR5, R4.reuse ;  /* 0x0000000517167c19 */ /* 0x100fe40008001204 */
[----:B------:R-:W-:-:S03]  /*8610*/  SHF.R.U32.HI R25, RZ, UR5, R4 ;  /* 0x00000005ff197c19 */ /* 0x000fc60008011604 */
[----:B------:R-:W-:Y:S02]  /*8620*/  IMAD.MOV.U32 R4, RZ, RZ, R22 ;  /* 0x000000ffff047224 */ /* 0x000fe400078e0016 */
[----:B------:R-:W-:Y:S01]  /*8630*/  IMAD.MOV.U32 R5, RZ, RZ, R25 ;  /* 0x000000ffff057224 */ /* 0x000fe200078e0019 */
[----:B-1----:R-:W-:Y:S06]  /*8640*/  @!P0 BRA `(.L_x_176) ;  /* 0x0000000000288947 */ /* 0x002fec0003800000 */
        /* <DEDUP_REMOVED lines=10> */
.L_x_176:
[----:B------:R-:W-:Y:S01]  /*86f0*/  ISETP.NE.AND P0, PT, R2, 0x1, PT ;  /* 0x000000010200780c */ /* 0x000fe20003f05270 */
[----:B------:R-:W-:Y:S01]  /*8700*/  ULDC UR5, c[0x0][0x648] ;  /* 0x0001920000057ab9 */ /* 0x000fe20000000800 */
[----:B------:R-:W-:Y:S01]  /*8710*/  LOP3.LUT R23, R23, UR17, RZ, 0xc0, !PT ;  /* 0x0000001117177c12 */ /* 0x000fe2000f8ec0ff */
[----:B--2---:R-:W-:Y:S01]  /*8720*/  IMAD.MOV R24, RZ, RZ, -R24 ;  /* 0x000000ffff187224 */ /* 0x004fe200078e0a18 */
[----:B------:R-:W-:Y:S01]  /*8730*/  SHF.R.U64 R4, R4, UR5, R5 ;  /* 0x0000000504047c19 */ /* 0x000fe20008001205 */
[----:B------:R-:W-:Y:S01]  /*8740*/  ULDC UR5, c[0x0][0x638] ;  /* 0x00018e0000057ab9 */ /* 0x000fe20000000800 */
[----:B------:R-:W-:Y:S01]  /*8750*/  LOP3.LUT R21, R21, UR4, RZ, 0xc0, !PT ;  /* 0x0000000415157c12 */ /* 0x000fe2000f8ec0ff */
[----:B------:R-:W-:Y:S01]  /*8760*/  ULDC UR6, c[0x0][0x610] ;  /* 0x0001840000067ab9 */ /* 0x000fe20000000800 */
[----:B------:R-:W-:Y:S02]  /*8770*/  IMAD.MOV.U32 R6, RZ, RZ, R14 ;  /* 0x000000ffff067224 */ /* 0x000fe400078e000e */
[----:B------:R-:W-:-:S02]  /*8780*/  IMAD.MOV R5, RZ, RZ, -R4 ;  /* 0x000000ffff057224 */ /* 0x000fc400078e0a04 */
[----:B------:R-:W-:Y:S02]  /*8790*/  IMAD R4, R4, UR18, R23 ;  /* 0x0000001204047c24 */ /* 0x000fe4000f8e0217 */
[----:B0-----:R-:W-:Y:S02]  /*87a0*/  @P0 IMAD R15, R20, R24, R13 ;  /* 0x00000018140f0224 */ /* 0x001fe400078e020d */
[----:B------:R-:W-:Y:S01]  /*87b0*/  IMAD R22, R5, UR5, R22 ;  /* 0x0000000505167c24 */ /* 0x000fe2000f8e0216 */
[----:B------:R-:W-:Y:S01]  /*87c0*/  ULDC UR5, c[0x0][0x600] ;  /* 0x0001800000057ab9 */ /* 0x000fe20000000800 */
[----:B------:R-:W-:Y:S02]  /*87d0*/  IMAD R15, R4, UR6, R15 ;  /* 0x00000006040f7c24 */ /* 0x000fe4000f8e020f */
[----:B------:R-:W-:Y:S02]  /*87e0*/  IMAD R22, R22, UR5, R21 ;  /* 0x0000000516167c24 */ /* 0x000fe4000f8e0215 */
[----:B------:R-:W-:-:S03]  /*87f0*/  IMAD.MOV.U32 R4, RZ, RZ, 0x1 ;  /* 0x00000001ff047424 */ /* 0x000fc600078e00ff */
[----:B------:R-:W-:Y:S02]  /*8800*/  SEL R13, R22, R15, !P0 ;  /* 0x0000000f160d7207 */ /* 0x000fe40004000000 */
[----:B------:R-:W-:-:S07]  /*8810*/  SEL R20, R15, R22, !P0 ;  /* 0x000000160f147207 */ /* 0x000fce0004000000 */
.L_x_174:
[----:B------:R-:W-:Y:S05]  /*8820*/  BSYNC B1 ;  /* 0x0000000000017941 */ /* 0x000fea0003800000 */
.L_x_173:
[----:B------:R-:W-:-:S13]  /*8830*/  LOP3.LUT P0, RZ, R4, 0xff, RZ, 0xc0, !PT ;  /* 0x000000ff04ff7812 */ /* 0x000fda000780c0ff */
[----:B------:R-:W-:Y:S05]  /*8840*/  @P0 BRA `(.L_x_177) ;  /* 0xfffffff400380947 */ /* 0x000fea000383ffff */
[----:B------:R-:W-:Y:S05]  /*8850*/  BSYNC B0 ;  /* 0x0000000000007941 */ /* 0x000fea0003800000 */
.L_x_166:
[----:B------:R-:W-:-:S03]  /*8860*/  UMOV UR5, 0xffffffff ;  /* 0xffffffff00057882 */ /* 0x000fc60000000000 */
[----:B------:R-:W-:Y:S05]  /*8870*/  BRA.DIV UR5, `(.L_x_178) ;  /* 0x0000000605387947 */ /* 0x000fea000b800000 */
[----:B------:R-:W-:-:S13]  /*8880*/  ELECT P6, URZ, PT ;  /* 0x00000000003f782f */ /* 0x000fda00038c0000 */
.L_x_193:
[----:B------:R-:W-:Y:S04]  /*8890*/  BSSY B0, `(.L_x_179) ;  /* 0x0000034000007945 */ /* 0x000fe80003800000 */
[----:B------:R-:W-:Y:S05]  /*88a0*/  @!P6 BRA `(.L_x_180) ;  /* 0x0000000000c8e947 */ /* 0x000fea0003800000 */
[----:B------:R-:W-:-:S04]  /*88b0*/  LOP3.LUT R19, R19, 0x2, RZ, 0xfc, !PT ;  /* 0x0000000213137812 */ /* 0x000fc800078efcff */
[----:B------:R-:W-:-:S13]  /*88c0*/  ISETP.NE.AND P0, PT, R19, 0x3, PT ;  /* 0x000000031300780c */ /* 0x000fda0003f05270 */
[----:B------:R-:W-:Y:S05]  /*88d0*/  @!P0 BRA `(.L_x_181) ;  /* 0x0000000000048947 */ /* 0x000fea0003800000 */
[----:B------:R-:W-:Y:S01]  /*88e0*/  BPT.TRAP 0x1 ;  /* 0x000000040000795c */ /* 0x000fe20000300000 */
.L_x_181:
[----:B------:R-:W0:Y:S01]  /*88f0*/  S2R R5, SR_CgaCtaId ;  /* 0x0000000000057919 */ /* 0x000e220000008800 */
[----:B------:R-:W-:Y:S02]  /*8900*/  MOV R2, 0x400 ;  /* 0x0000040000027802 */ /* 0x000fe40000000f00 */
[----:B------:R-:W-:Y:S02]  /*8910*/  SHF.L.U32 R4, R0, 0x1f, RZ ;  /* 0x0000001f00047819 */ /* 0x000fe400000006ff */
[----:B0-----:R-:W-:-:S05]  /*8920*/  LEA R2, R5, R2, 0x18 ;  /* 0x0000000205027211 */ /* 0x001fca00078ec0ff */
[----:B------:R-:W-:-:S04]  /*8930*/  VIADD R2, R2, 0x28 ;  /* 0x0000002802027836 */ /* 0x000fc80000000000 */
[C---:B------:R-:W-:Y:S02]  /*8940*/  IMAD R7, R3.reuse, 0x8, R2 ;  /* 0x0000000803077824 */ /* 0x040fe400078e0202 */
[----:B------:R-:W-:Y:S02]  /*8950*/  VIADD R3, R3, 0x1 ;  /* 0x0000000103037836 */ /* 0x000fe40000000000 */
[----:B------:R-:W0:Y:S03]  /*8960*/  SYNCS.PHASECHK.TRANS64.TRYWAIT P0, [R7+URZ], R4 ;  /* 0x00000004070075a7 */ /* 0x000e26000800017f */
[----:B------:R-:W-:-:S04]  /*8970*/  ISETP.NE.AND P1, PT, R3, 0x5, PT ;  /* 0x000000050300780c */ /* 0x000fc80003f25270 */
[----:B------:R-:W-:Y:S02]  /*8980*/  SEL R5, RZ, 0x1, P1 ;  /* 0x00000001ff057807 */ /* 0x000fe40000800000 */
[----:B------:R-:W-:Y:S02]  /*8990*/  SEL R3, R3, RZ, P1 ;  /* 0x000000ff03037207 */ /* 0x000fe40000800000 */
[----:B------:R-:W-:-:S03]  /*89a0*/  LOP3.LUT R6, R0, R5, RZ, 0x3c, !PT ;  /* 0x0000000500067212 */ /* 0x000fc600078e3cff */
[----:B------:R-:W-:Y:S01]  /*89b0*/  IMAD R8, R3, 0x8, R2 ;  /* 0x0000000803087824 */ /* 0x000fe200078e0202 */
[----:B------:R-:W-:Y:S01]  /*89c0*/  SHF.L.U32 R5, R6, 0x1f, RZ ;  /* 0x0000001f06057819 */ /* 0x000fe200000006ff */
[----:B0-----:R-:W-:Y:S06]  /*89d0*/  @!P0 BRA `(.L_x_182) ;  /* 0x0000000400008947 */ /* 0x001fec0003800000 */
.L_x_194:
[----:B------:R-:W1:Y:S01]  /*89e0*/  SYNCS.PHASECHK.TRANS64.TRYWAIT P0, [R8+URZ], R5 ;  /* 0x00000005080075a7 */ /* 0x000e62000800017f */
[----:B------:R-:W-:-:S05]  /*89f0*/  VIADD R0, R3, 0x1 ;  /* 0x0000000103007836 */ /* 0x000fca0000000000 */
[----:B------:R-:W-:-:S04]  /*8a00*/  ISETP.NE.AND P1, PT, R0, 0x5, PT ;  /* 0x000000050000780c */ /* 0x000fc80003f25270 */
[----:B------:R-:W-:Y:S02]  /*8a10*/  SEL R3, RZ, 0x1, P1 ;  /* 0x00000001ff037807 */ /* 0x000fe40000800000 */
[----:B0-----:R-:W-:Y:S02]  /*8a20*/  SEL R7, R0, RZ, P1 ;  /* 0x000000ff00077207 */ /* 0x001fe40000800000 */
[----:B------:R-:W-:-:S03]  /*8a30*/  LOP3.LUT R6, R6, R3, RZ, 0x3c, !PT ;  /* 0x0000000306067212 */ /* 0x000fc600078e3cff */
[----:B------:R-:W-:Y:S01]  /*8a40*/  IMAD R9, R7, 0x8, R2 ;  /* 0x0000000807097824 */ /* 0x000fe200078e0202 */
[----:B------:R-:W-:Y:S01]  /*8a50*/  SHF.L.U32 R4, R6, 0x1f, RZ ;  /* 0x0000001f06047819 */ /* 0x000fe200000006ff */
[----:B-1----:R-:W-:Y:S06]  /*8a60*/  @!P0 BRA `(.L_x_183) ;  /* 0x0000000000f08947 */ /* 0x002fec0003800000 */
.L_x_195:
[----:B------:R-:W1:Y:S01]  /*8a70*/  SYNCS.PHASECHK.TRANS64.TRYWAIT P0, [R9+URZ], R4 ;  /* 0x00000004090075a7 */ /* 0x000e62000800017f */
[----:B------:R-:W-:-:S05]  /*8a80*/  VIADD R0, R7, 0x1 ;  /* 0x0000000107007836 */ /* 0x000fca0000000000 */
[----:B------:R-:W-:-:S04]  /*8a90*/  ISETP.NE.AND P1, PT, R0, 0x5, PT ;  /* 0x000000050000780c */ /* 0x000fc80003f25270 */
[----:B------:R-:W-:Y:S02]  /*8aa0*/  SEL R3, RZ, 0x1, P1 ;  /* 0x00000001ff037807 */ /* 0x000fe40000800000 */
[----:B------:R-:W-:Y:S02]  /*8ab0*/  SEL R7, R0, RZ, P1 ;  /* 0x000000ff00077207 */ /* 0x000fe40000800000 */
[----:B------:R-:W-:-:S03]  /*8ac0*/  LOP3.LUT R11, R6, R3, RZ, 0x3c, !PT ;  /* 0x00000003060b7212 */ /* 0x000fc600078e3cff */
[----:B------:R-:W-:Y:S01]  /*8ad0*/  IMAD R6, R7, 0x8, R2 ;  /* 0x0000000807067824 */ /* 0x000fe200078e0202 */
[----:B0-----:R-:W-:Y:S01]  /*8ae0*/  SHF.L.U32 R5, R11, 0x1f, RZ ;  /* 0x0000001f0b057819 */ /* 0x001fe200000006ff */
[----:B-1----:R-:W-:Y:S06]  /*8af0*/  @!P0 BRA `(.L_x_184) ;  /* 0x0000000000e08947 */ /* 0x002fec0003800000 */
.L_x_196:
[----:B------:R-:W1:Y:S01]  /*8b00*/  SYNCS.PHASECHK.TRANS64.TRYWAIT P0, [R6+URZ], R5 ;  /* 0x00000005060075a7 */ /* 0x000e62000800017f */
[----:B------:R-:W-:-:S05]  /*8b10*/  VIADD R0, R7, 0x1 ;  /* 0x0000000107007836 */ /* 0x000fca0000000000 */
[----:B------:R-:W-:-:S04]  /*8b20*/  ISETP.NE.AND P1, PT, R0, 0x5, PT ;  /* 0x000000050000780c */ /* 0x000fc80003f25270 */
[----:B0-----:R-:W-:Y:S02]  /*8b30*/  SEL R4, RZ, 0x1, P1 ;  /* 0x00000001ff047807 */ /* 0x001fe40000800000 */
[----:B------:R-:W-:Y:S02]  /*8b40*/  SEL R3, R0, RZ, P1 ;  /* 0x000000ff00037207 */ /* 0x000fe40000800000 */
[----:B------:R-:W-:Y:S01]  /*8b50*/  LOP3.LUT R0, R11, R4, RZ, 0x3c, !PT ;  /* 0x000000040b007212 */ /* 0x000fe200078e3cff */
[----:B-1----:R-:W-:Y:S06]  /*8b60*/  @!P0 BRA `(.L_x_185) ;  /* 0x0000000000d88947 */ /* 0x002fec0003800000 */
.L_x_197:
[----:B------:R-:W-:Y:S01]  /*8b70*/  IMAD R3, R3, 0x8, R2 ;  /* 0x0000000803037824 */ /* 0x000fe200078e0202 */
[----:B------:R-:W-:-:S07]  /*8b80*/  SHF.L.U32 R0, R0, 0x1f, RZ ;  /* 0x0000001f00007819 */ /* 0x000fce00000006ff */
.L_x_186:
[----:B-1----:R1:W2:Y:S02]  /*8b90*/  SYNCS.PHASECHK.TRANS64.TRYWAIT P0, [R3+URZ], R0 ;  /* 0x00000000030075a7 */ /* 0x0022a4000800017f */
[----:B--2---:R-:W-:Y:S05]  /*8ba0*/  @!P0 NANOSLEEP.SYNCS 0x989680 ;  /* 0x009896800000895d */ /* 0x004fea0003900000 */
[----:B------:R-:W2:Y:S02]  /*8bb0*/  @!P0 SYNCS.PHASECHK.TRANS64 P0, [R3+URZ], R0 ;  /* 0x00000000030085a7 */ /* 0x000ea4000800007f */
[----:B--2---:R-:W-:Y:S05]  /*8bc0*/  @!P0 BRA `(.L_x_186) ;  /* 0xfffffffc00f08947 */ /* 0x004fea000383ffff */
.L_x_180:
[----:B------:R-:W-:Y:S05]  /*8bd0*/  BSYNC B0 ;  /* 0x0000000000007941 */ /* 0x000fea0003800000 */
.L_x_179:
[----:B------:R-:W-:Y:S05]  /*8be0*/  EXIT ;  /* 0x000000000000794d */ /* 0x000fea0003800000 */
.L_x_21:
[----:B---3--:R3:W4:Y:S02]  /*8bf0*/  SYNCS.PHASECHK.TRANS64.TRYWAIT P1, [R3+URZ], R0 ;  /* 0x00000000030075a7 */ /* 0x008724000802017f */
[----:B----4-:R-:W-:Y:S05]  /*8c00*/  @!P1 NANOSLEEP.SYNCS 0x989680 ;  /* 0x009896800000995d */ /* 0x010fea0003900000 */
[----:B------:R-:W4:Y:S02]  /*8c10*/  @!P1 SYNCS.PHASECHK.TRANS64 P1, [R3+URZ], R0 ;  /* 0x00000000030095a7 */ /* 0x000f24000802007f */
[----:B----4-:R-:W-:Y:S05]  /*8c20*/  @!P1 BRA `(.L_x_21) ;  /* 0xfffffffc00f09947 */ /* 0x010fea000383ffff */
[----:B------:R-:W-:Y:S05]  /*8c30*/  BRA `(.L_x_20) ;  /* 0xffffff8800287947 */ /* 0x000fea000383ffff */
.L_x_26:
[----:B-1----:R1:W2:Y:S02]  /*8c40*/  SYNCS.PHASECHK.TRANS64.TRYWAIT P1, [R5+URZ], R4 ;  /* 0x00000004050075a7 */ /* 0x0022a4000802017f */
[----:B--2---:R-:W-:Y:S05]  /*8c50*/  @!P1 NANOSLEEP.SYNCS 0x989680 ;  /* 0x009896800000995d */ /* 0x004fea0003900000 */
[----:B------:R-:W2:Y:S02]  /*8c60*/  @!P1 SYNCS.PHASECHK.TRANS64 P1, [R5+URZ], R4 ;  /* 0x00000004050095a7 */ /* 0x000ea4000802007f */
[----:B--2---:R-:W-:Y:S05]  /*8c70*/  @!P1 BRA `(.L_x_26) ;  /* 0xfffffffc00f09947 */ /* 0x004fea000383ffff */
[----:B------:R-:W-:Y:S05]  /*8c80*/  BRA `(.L_x_25) ;  /* 0xffffff8c00787947 */ /* 0x000fea000383ffff */
.L_x_167:
[----:B------:R-:W-:Y:S01]  /*8c90*/  BSSY B1, `(.L_x_187) ;  /* 0x0000006000017945 */ /* 0x000fe20003800000 */
[----:B------:R-:W-:-:S07]  /*8ca0*/  IMAD.MOV.U32 R15, RZ, RZ, -0x1 ;  /* 0xffffffffff0f7424 */ /* 0x000fce00078e00ff */
[----:B------:R-:W-:Y:S05]  /*8cb0*/  WARPSYNC.COLLECTIVE R15, `(.L_x_188) ;  /* 0x000000000f0c7348 */ /* 0x000fea0003c00000 */
[----:B------:R-:W-:Y:S02]  /*8cc0*/  ELECT P6, UR62, PT ;  /* 0x00000000003e782f */ /* 0x000fe400038c0000 */
[----:B------:R-:W-:Y:S01]  /*8cd0*/  MOV R14, UR62 ;  /* 0x0000003e000e7c02 */ /* 0x000fe20008000f00 */
[----:B------:R-:W-:Y:S10]  /*8ce0*/  ENDCOLLECTIVE ;  /* 0x000000000000791b */ /* 0x000ff40003800000 */
.L_x_188:
[----:B------:R-:W-:Y:S05]  /*8cf0*/  BSYNC B1 ;  /* 0x0000000000017941 */ /* 0x000fea0003800000 */
.L_x_187:
[----:B------:R-:W-:Y:S05]  /*8d00*/  BRA `(.L_x_189) ;  /* 0xfffffff000147947 */ /* 0x000fea000383ffff */
.L_x_170:
[----:B0-----:R0:W1:Y:S02]  /*8d10*/  SYNCS.PHASECHK.TRANS64.TRYWAIT P0, [R20+URZ+0x28], R7 ;  /* 0x00002807140075a7 */ /* 0x001064000800017f */
[----:B-1----:R-:W-:Y:S05]  /*8d20*/  @!P0 NANOSLEEP.SYNCS 0x989680 ;  /* 0x009896800000895d */ /* 0x002fea0003900000 */
[----:B------:R-:W1:Y:S02]  /*8d30*/  @!P0 SYNCS.PHASECHK.TRANS64 P0, [R20+URZ+0x28], R7 ;  /* 0x00002807140085a7 */ /* 0x000e64000800007f */
[----:B-1----:R-:W-:Y:S05]  /*8d40*/  @!P0 BRA `(.L_x_170) ;  /* 0xfffffffc00f08947 */ /* 0x002fea000383ffff */
[----:B------:R-:W-:Y:S05]  /*8d50*/  BRA `(.L_x_190) ;  /* 0xfffffff000547947 */ /* 0x000fea000383ffff */
.L_x_178:
[----:B------:R-:W-:Y:S01]  /*8d60*/  BSSY B0, `(.L_x_191) ;  /* 0x0000006000007945 */ /* 0x000fe20003800000 */
[----:B------:R-:W-:-:S07]  /*8d70*/  IMAD.MOV.U32 R15, RZ, RZ, -0x1 ;  /* 0xffffffffff0f7424 */ /* 0x000fce00078e00ff */
[----:B------:R-:W-:Y:S05]  /*8d80*/  WARPSYNC.COLLECTIVE R15, `(.L_x_192) ;  /* 0x000000000f0c7348 */ /* 0x000fea0003c00000 */
[----:B------:R-:W-:Y:S02]  /*8d90*/  ELECT P6, UR62, PT ;  /* 0x00000000003e782f */ /* 0x000fe400038c0000 */
[----:B------:R-:W-:Y:S01]  /*8da0*/  MOV R14, UR62 ;  /* 0x0000003e000e7c02 */ /* 0x000fe20008000f00 */
[----:B------:R-:W-:Y:S10]  /*8db0*/  ENDCOLLECTIVE ;  /* 0x000000000000791b */ /* 0x000ff40003800000 */
.L_x_192:
[----:B------:R-:W-:Y:S05]  /*8dc0*/  BSYNC B0 ;  /* 0x0000000000007941 */ /* 0x000fea0003800000 */
.L_x_191:
[----:B------:R-:W-:Y:S05]  /*8dd0*/  BRA `(.L_x_193) ;  /* 0xfffffff800ac7947 */ /* 0x000fea000383ffff */
.L_x_182:
[----:B0-----:R0:W1:Y:S02]  /*8de0*/  SYNCS.PHASECHK.TRANS64.TRYWAIT P0, [R7+URZ], R4 ;  /* 0x00000004070075a7 */ /* 0x001064000800017f */
[----:B-1----:R-:W-:Y:S05]  /*8df0*/  @!P0 NANOSLEEP.SYNCS 0x989680 ;  /* 0x009896800000895d */ /* 0x002fea0003900000 */
[----:B------:R-:W1:Y:S02]  /*8e00*/  @!P0 SYNCS.PHASECHK.TRANS64 P0, [R7+URZ], R4 ;  /* 0x00000004070085a7 */ /* 0x000e64000800007f */
[----:B-1----:R-:W-:Y:S05]  /*8e10*/  @!P0 BRA `(.L_x_182) ;  /* 0xfffffffc00f08947 */ /* 0x002fea000383ffff */
[----:B------:R-:W-:Y:S05]  /*8e20*/  BRA `(.L_x_194) ;  /* 0xfffffff800ec7947 */ /* 0x000fea000383ffff */
.L_x_183:
[----:B0-----:R0:W1:Y:S02]  /*8e30*/  SYNCS.PHASECHK.TRANS64.TRYWAIT P0, [R8+URZ], R5 ;  /* 0x00000005080075a7 */ /* 0x001064000800017f */
[----:B-1----:R-:W-:Y:S05]  /*8e40*/  @!P0 NANOSLEEP.SYNCS 0x989680 ;  /* 0x009896800000895d */ /* 0x002fea0003900000 */
[----:B------:R-:W1:Y:S02]  /*8e50*/  @!P0 SYNCS.PHASECHK.TRANS64 P0, [R8+URZ], R5 ;  /* 0x00000005080085a7 */ /* 0x000e64000800007f */
[----:B-1----:R-:W-:Y:S05]  /*8e60*/  @!P0 BRA `(.L_x_183) ;  /* 0xfffffffc00f08947 */ /* 0x002fea000383ffff */
[----:B------:R-:W-:Y:S05]  /*8e70*/  BRA `(.L_x_195) ;  /* 0xfffffff800fc7947 */ /* 0x000fea000383ffff */
.L_x_184:
[----:B0-----:R0:W1:Y:S02]  /*8e80*/  SYNCS.PHASECHK.TRANS64.TRYWAIT P0, [R9+URZ], R4 ;  /* 0x00000004090075a7 */ /* 0x001064000800017f */
[----:B-1----:R-:W-:Y:S05]  /*8e90*/  @!P0 NANOSLEEP.SYNCS 0x989680 ;  /* 0x009896800000895d */ /* 0x002fea0003900000 */
[----:B------:R-:W1:Y:S02]  /*8ea0*/  @!P0 SYNCS.PHASECHK.TRANS64 P0, [R9+URZ], R4 ;  /* 0x00000004090085a7 */ /* 0x000e64000800007f */
[----:B-1----:R-:W-:Y:S05]  /*8eb0*/  @!P0 BRA `(.L_x_184) ;  /* 0xfffffffc00f08947 */ /* 0x002fea000383ffff */
[----:B------:R-:W-:Y:S05]  /*8ec0*/  BRA `(.L_x_196) ;  /* 0xfffffffc000c7947 */ /* 0x000fea000383ffff */
.L_x_185:
[----:B0-----:R0:W1:Y:S02]  /*8ed0*/  SYNCS.PHASECHK.TRANS64.TRYWAIT P0, [R6+URZ], R5 ;  /* 0x00000005060075a7 */ /* 0x001064000800017f */
[----:B-1----:R-:W-:Y:S05]  /*8ee0*/  @!P0 NANOSLEEP.SYNCS 0x989680 ;  /* 0x009896800000895d */ /* 0x002fea0003900000 */
[----:B------:R-:W1:Y:S02]  /*8ef0*/  @!P0 SYNCS.PHASECHK.TRANS64 P0, [R6+URZ], R5 ;  /* 0x00000005060085a7 */ /* 0x000e64000800007f */
[----:B-1----:R-:W-:Y:S05]  /*8f00*/  @!P0 BRA `(.L_x_185) ;  /* 0xfffffffc00f08947 */ /* 0x002fea000383ffff */
[----:B------:R-:W-:Y:S05]  /*8f10*/  BRA `(.L_x_197) ;  /* 0xfffffffc00147947 */ /* 0x000fea000383ffff */
.L_x_198:
[----:B------:R-:W-:-:S00]  /*8f20*/  BRA `(.L_x_198) ;  /* 0xfffffffc00fc7947 */ /* 0x000fc0000383ffff */
[----:B------:R-:W-:-:S00]  /*8f30*/  NOP ;  /* 0x0000000000007918 */ /* 0x000fc00000000000 */
        /* <DEDUP_REMOVED lines=12> */
.L_x_199:


//--------------------- .nv.global.init           --------------------------
	.section	.nv.global.init,"aw",@progbits
.nv.global.init:
	.type		$str$22,@object
	.size		$str$22,($str$23 - $str$22)
$str$22:
        /*0000*/ 	.byte	0x6b, 0x5f, 0x74, 0x69, 0x6c, 0x65, 0x5f, 0x63, 0x6f, 0x75, 0x6e, 0x74, 0x20, 0x3e, 0x3d, 0x20
        /*0010*/ 	.byte	0x31, 0x00
	.type		$str$23,@object
	.size		$str$23,(__unnamed_1 - $str$23)
$str$23:
        /*0012*/ 	.byte	0x2f, 0x74, 0x6d, 0x70, 0x2f, 0x63, 0x75, 0x74, 0x6c, 0x61, 0x73, 0x73, 0x5f, 0x73, 0x77, 0x65
        /*0022*/ 	.byte	0x65, 0x70, 0x5f, 0x73, 0x72, 0x63, 0x2f, 0x69, 0x6e, 0x63, 0x6c, 0x75, 0x64, 0x65, 0x2f, 0x63
        /*0032*/ 	.byte	0x75, 0x74, 0x6c, 0x61, 0x73, 0x73, 0x2f, 0x67, 0x65, 0x6d, 0x6d, 0x2f, 0x63, 0x6f, 0x6c, 0x6c
        /*0042*/ 	.byte	0x65, 0x63, 0x74, 0x69, 0x76, 0x65, 0x2f, 0x73, 0x6d, 0x39, 0x30, 0x5f, 0x6d, 0x6d, 0x61, 0x5f
        /*0052*/ 	.byte	0x74, 0x6d, 0x61, 0x5f, 0x67, 0x6d, 0x6d, 0x61, 0x5f, 0x73, 0x73, 0x5f, 0x77, 0x61, 0x72, 0x70
        /*0062*/ 	.byte	0x73, 0x70, 0x65, 0x63, 0x69, 0x61, 0x6c, 0x69, 0x7a, 0x65, 0x64, 0x2e, 0x68, 0x70, 0x70, 0x00
	.type		__unnamed_1,@object
	.size		__unnamed_1,(.L_0 - __unnamed_1)
__unnamed_1:
        /*0072*/ 	.byte	0x76, 0x6f, 0x69, 0x64, 0x20, 0x63, 0x75, 0x74, 0x6c, 0x61, 0x73, 0x73, 0x3a, 0x3a, 0x67, 0x65
        /* <DEDUP_REMOVED lines=180> */
        /*0bc2*/ 	.byte	0x65, 0x3a, 0x3a, 0x69, 0x64, 0x65, 0x6e, 0x74, 0x69, 0x74, 0x79, 0x5d, 0x00
.L_0:


//--------------------- .nv.shared._ZN7cutlass13device_kernelINS_4gemm6kernel13GemmUniversalIN4cute5tupleIJiiiiEEENS1_10collective13CollectiveMmaINS1_34MainloopSm90TmaGmmaWarpSpecializedILi5ENS5_IJNS4_1CILi1EEENSA_ILi8EEESB_EEENS1_35KernelTmaWarpSpecializedCooperativeEEENS5_IJNSA_ILi256EEENSA_ILi64EEESH_EEENS_10bfloat16_tENS5_IJlSB_lEEESJ_SK_NS4_8TiledMMAINS4_8MMA_AtomIJNS4_4SM904GMMA27MMA_64x64x16_F32BF16BF16_SSILNSO_5MajorE0ELSQ_0ELNSO_7ScaleInE1ELSR_1EEEEEENS4_6LayoutINS5_IJNSA_ILi2EEESB_SB_EEENS5_IJSB_NSA_ILi0EEESX_EEEEENS5_IJNS4_10UnderscoreES10_S10_EEEEENS4_23SM90_TMA_LOAD_MULTICASTENS4_14ComposedLayoutINS4_7SwizzleILi3ELi4ELi3EEENS4_18smem_ptr_flag_bitsILi16EEENSU_INS5_IJSC_SH_EEENS5_IJSH_SB_EEEEEEEvNS4_8identityENS4_13SM90_TMA_LOADES1C_vS1D_EENS_8epilogue10collective6detail29Sm90TmaWarpSpecializedAdapterINS1H_15DefaultEpilogueISJ_SK_SK_NS1G_6thread17LinearCombinationISJ_Li1EffLNS1L_9ScaleType4KindE0ELNS_15FloatRoundStyleE2ESJ_EENS1_15EpilogueDefaultEEEEEvvEEEEvNT_6ParamsE --------------------------
	.section	.nv.shared._ZN7cutlass13device_kernelINS_4gemm6kernel13GemmUniversalIN4cute5tupleIJiiiiEEENS1_10collective13CollectiveMmaINS1_34MainloopSm90TmaGmmaWarpSpecializedILi5ENS5_IJNS4_1CILi1EEENSA_ILi8EEESB_EEENS1_35KernelTmaWarpSpecializedCooperativeEEENS5_IJNSA_ILi256EEENSA_ILi64EEESH_EEENS_10bfloat16_tENS5_IJlSB_lEEESJ_SK_NS4_8TiledMMAINS4_8MMA_AtomIJNS4_4SM904GMMA27MMA_64x64x16_F32BF16BF16_SSILNSO_5MajorE0ELSQ_0ELNSO_7ScaleInE1ELSR_1EEEEEENS4_6LayoutINS5_IJNSA_ILi2EEESB_SB_EEENS5_IJSB_NSA_ILi0EEESX_EEEEENS5_IJNS4_10UnderscoreES10_S10_EEEEENS4_23SM90_TMA_LOAD_MULTICASTENS4_14ComposedLayoutINS4_7SwizzleILi3ELi4ELi3EEENS4_18smem_ptr_flag_bitsILi16EEENSU_INS5_IJSC_SH_EEENS5_IJSH_SB_EEEEEEEvNS4_8identityENS4_13SM90_TMA_LOADES1C_vS1D_EENS_8epilogue10collective6detail29Sm90TmaWarpSpecializedAdapterINS1H_15DefaultEpilogueISJ_SK_SK_NS1G_6thread17LinearCombinationISJ_Li1EffLNS1L_9ScaleType4KindE0ELNS_15FloatRoundStyleE2ESJ_EENS1_15EpilogueDefaultEEEEEvvEEEEvNT_6ParamsE,"aw",@nobits
	.sectionflags	@""
	.align	16
	.zero		1024


//--------------------- .nv.shared.reserved.0     --------------------------
	.section	.nv.shared.reserved.0,"aw",@nobits
	.weak		__nv_reservedSMEM_offset_0_alias
	.size		__nv_reservedSMEM_offset_0_alias, 0, 0
	.other		__nv_reservedSMEM_offset_0_alias,@"STO_CUDA_RESERVED_SHARED STV_DEFAULT"
__nv_reservedSMEM_offset_0_alias:
	.zero		0


//--------------------- .nv.global                --------------------------
	.section	.nv.global,"aw",@nobits
.nv.global:
	.type		_ZN40_INTERNAL_520aacc7_4_k_cu_5824b8eb_203984cute1_E,@object
	.size		_ZN40_INTERNAL_520aacc7_4_k_cu_5824b8eb_203984cute1_E,(_ZN40_INTERNAL_520aacc7_4_k_cu_5824b8eb_203984cuda3std3__45__cpo6cbeginE - _ZN40_INTERNAL_520aacc7_4_k_cu_5824b8eb_203984cute1_E)
_ZN40_INTERNAL_520aacc7_4_k_cu_5824b8eb_203984cute1_E:
	.zero		1
	.type		_ZN40_INTERNAL_520aacc7_4_k_cu_5824b8eb_203984cuda3std3__45__cpo6cbeginE,@object
	.size		_ZN40_INTERNAL_520aacc7_4_k_cu_5824b8eb_203984cuda3std3__45__cpo6cbeginE,(_ZN40_INTERNAL_520aacc7_4_k_cu_5824b8eb_203984cuda3std3__48in_placeE - _ZN40_INTERNAL_520aacc7_4_k_cu_5824b8eb_203984cuda3std3__45__cpo6cbeginE)
_ZN40_INTERNAL_520aacc7_4_k_cu_5824b8eb_203984cuda3std3__45__cpo6cbeginE:
	.zero		1
	.type		_ZN40_INTERNAL_520aacc7_4_k_cu_5824b8eb_203984cuda3std3__48in_placeE,@object
	.size		_ZN40_INTERNAL_520aacc7_4_k_cu_5824b8eb_203984cuda3std3__48in_placeE,(_ZN40_INTERNAL_520aacc7_4_k_cu_5824b8eb_203984cuda3std6ranges3__45__cpo9iter_moveE - _ZN40_INTERNAL_520aacc7_4_k_cu_5824b8eb_203984cuda3std3__48in_placeE)
_ZN40_INTERNAL_520aacc7_4_k_cu_5824b8eb_203984cuda3std3__48in_placeE:
	.zero		1
	.type		_ZN40_INTERNAL_520aacc7_4_k_cu_5824b8eb_203984cuda3std6ranges3__45__cpo9iter_moveE,@object
	.size		_ZN40_INTERNAL_520aacc7_4_k_cu_5824b8eb_203984cuda3std6ranges3__45__cpo9iter_moveE,(_ZN40_INTERNAL_520aacc7_4_k_cu_5824b8eb_203984cuda3std3__45__cpo5beginE - _ZN40_INTERNAL_520aacc7_4_k_cu_5824b8eb_203984cuda3std6ranges3__45__cpo9iter_moveE)
_ZN40_INTERNAL_520aacc7_4_k_cu_5824b8eb_203984cuda3std6ranges3__45__cpo9iter_moveE:
	.zero		1
	.type		_ZN40_INTERNAL_520aacc7_4_k_cu_5824b8eb_203984cuda3std3__45__cpo5beginE,@object
	.size		_ZN40_INTERNAL_520aacc7_4_k_cu_5824b8eb_203984cuda3std3__45__cpo5beginE,(_ZN40_INTERNAL_520aacc7_4_k_cu_5824b8eb_203984cuda3std3__442_GLOBAL__N__520aacc7_4_k_cu_5824b8eb_203986ignoreE - _ZN40_INTERNAL_520aacc7_4_k_cu_5824b8eb_203984cuda3std3__45__cpo5beginE)
_ZN40_INTERNAL_520aacc7_4_k_cu_5824b8eb_203984cuda3std3__45__cpo5beginE:
	.zero		1
	.type		_ZN40_INTERNAL_520aacc7_4_k_cu_5824b8eb_203984cuda3std3__442_GLOBAL__N__520aacc7_4_k_cu_5824b8eb_203986ignoreE,@object
	.size		_ZN40_INTERNAL_520aacc7_4_k_cu_5824b8eb_203984cuda3std3__442_GLOBAL__N__520aacc7_4_k_cu_5824b8eb_203986ignoreE,(_ZN40_INTERNAL_520aacc7_4_k_cu_5824b8eb_203984cute7productE - _ZN40_INTERNAL_520aacc7_4_k_cu_5824b8eb_203984cuda3std3__442_GLOBAL__N__520aacc7_4_k_cu_5824b8eb_203986ignoreE)
_ZN40_INTERNAL_520aacc7_4_k_cu_5824b8eb_203984cuda3std3__442_GLOBAL__N__520aacc7_4_k_cu_5824b8eb_203986ignoreE:
	.zero		1
	.type		_ZN40_INTERNAL_520aacc7_4_k_cu_5824b8eb_203984cute7productE,@object
	.size		_ZN40_INTERNAL_520aacc7_4_k_cu_5824b8eb_203984cute7productE,(_ZN40_INTERNAL_520aacc7_4_k_cu_5824b8eb_203984cuda3std3__45__cpo3endE - _ZN40_INTERNAL_520aacc7_4_k_cu_5824b8eb_203984cute7productE)
_ZN40_INTERNAL_520aacc7_4_k_cu_5824b8eb_203984cute7productE:
	.zero		1
	.type		_ZN40_INTERNAL_520aacc7_4_k_cu_5824b8eb_203984cuda3std3__45__cpo3endE,@object
	.size		_ZN40_INTERNAL_520aacc7_4_k_cu_5824b8eb_203984cuda3std3__45__cpo3endE,(_ZN40_INTERNAL_520aacc7_4_k_cu_5824b8eb_203984cuda3std3__419piecewise_constructE - _ZN40_INTERNAL_520aacc7_4_k_cu_5824b8eb_203984cuda3std3__45__cpo3endE)
_ZN40_INTERNAL_520aacc7_4_k_cu_5824b8eb_203984cuda3std3__45__cpo3endE:
	.zero		1
	.type		_ZN40_INTERNAL_520aacc7_4_k_cu_5824b8eb_203984cuda3std3__419piecewise_constructE,@object
	.size		_ZN40_INTERNAL_520aacc7_4_k_cu_5824b8eb_203984cuda3std3__419piecewise_constructE,(_ZN40_INTERNAL_520aacc7_4_k_cu_5824b8eb_203984cuda3std3__45__cpo4cendE - _ZN40_INTERNAL_520aacc7_4_k_cu_5824b8eb_203984cuda3std3__419piecewise_constructE)
_ZN40_INTERNAL_520aacc7_4_k_cu_5824b8eb_203984cuda3std3__419piecewise_constructE:
	.zero		1
	.type		_ZN40_INTERNAL_520aacc7_4_k_cu_5824b8eb_203984cuda3std3__45__cpo4cendE,@object
	.size		_ZN40_INTERNAL_520aacc7_4_k_cu_5824b8eb_203984cuda3std3__45__cpo4cendE,(_ZN40_INTERNAL_520aacc7_4_k_cu_5824b8eb_203984cuda3std6ranges3__45__cpo4swapE - _ZN40_INTERNAL_520aacc7_4_k_cu_5824b8eb_203984cuda3std3__45__cpo4cendE)
_ZN40_INTERNAL_520aacc7_4_k_cu_5824b8eb_203984cuda3std3__45__cpo4cendE:
	.zero		1
	.type		_ZN40_INTERNAL_520aacc7_4_k_cu_5824b8eb_203984cuda3std6ranges3__45__cpo4swapE,@object
	.size		_ZN40_INTERNAL_520aacc7_4_k_cu_5824b8eb_203984cuda3std6ranges3__45__cpo4swapE,(.L_8 - _ZN40_INTERNAL_520aacc7_4_k_cu_5824b8eb_203984cuda3std6ranges3__45__cpo4swapE)
_ZN40_INTERNAL_520aacc7_4_k_cu_5824b8eb_203984cuda3std6ranges3__45__cpo4swapE:
	.zero		1
.L_8:


//--------------------- .nv.constant0._ZN7cutlass13device_kernelINS_4gemm6kernel13GemmUniversalIN4cute5tupleIJiiiiEEENS1_10collective13CollectiveMmaINS1_34MainloopSm90TmaGmmaWarpSpecializedILi5ENS5_IJNS4_1CILi1EEENSA_ILi8EEESB_EEENS1_35KernelTmaWarpSpecializedCooperativeEEENS5_IJNSA_ILi256EEENSA_ILi64EEESH_EEENS_10bfloat16_tENS5_IJlSB_lEEESJ_SK_NS4_8TiledMMAINS4_8MMA_AtomIJNS4_4SM904GMMA27MMA_64x64x16_F32BF16BF16_SSILNSO_5MajorE0ELSQ_0ELNSO_7ScaleInE1ELSR_1EEEEEENS4_6LayoutINS5_IJNSA_ILi2EEESB_SB_EEENS5_IJSB_NSA_ILi0EEESX_EEEEENS5_IJNS4_10UnderscoreES10_S10_EEEEENS4_23SM90_TMA_LOAD_MULTICASTENS4_14ComposedLayoutINS4_7SwizzleILi3ELi4ELi3EEENS4_18smem_ptr_flag_bitsILi16EEENSU_INS5_IJSC_SH_EEENS5_IJSH_SB_EEEEEEEvNS4_8identityENS4_13SM90_TMA_LOADES1C_vS1D_EENS_8epilogue10collective6detail29Sm90TmaWarpSpecializedAdapterINS1H_15DefaultEpilogueISJ_SK_SK_NS1G_6thread17LinearCombinationISJ_Li1EffLNS1L_9ScaleType4KindE0ELNS_15FloatRoundStyleE2ESJ_EENS1_15EpilogueDefaultEEEEEvvEEEEvNT_6ParamsE --------------------------
	.section	.nv.constant0._ZN7cutlass13device_kernelINS_4gemm6kernel13GemmUniversalIN4cute5tupleIJiiiiEEENS1_10collective13CollectiveMmaINS1_34MainloopSm90TmaGmmaWarpSpecializedILi5ENS5_IJNS4_1CILi1EEENSA_ILi8EEESB_EEENS1_35KernelTmaWarpSpecializedCooperativeEEENS5_IJNSA_ILi256EEENSA_ILi64EEESH_EEENS_10bfloat16_tENS5_IJlSB_lEEESJ_SK_NS4_8TiledMMAINS4_8MMA_AtomIJNS4_4SM904GMMA27MMA_64x64x16_F32BF16BF16_SSILNSO_5MajorE0ELSQ_0ELNSO_7ScaleInE1ELSR_1EEEEEENS4_6LayoutINS5_IJNSA_ILi2EEESB_SB_EEENS5_IJSB_NSA_ILi0EEESX_EEEEENS5_IJNS4_10UnderscoreES10_S10_EEEEENS4_23SM90_TMA_LOAD_MULTICASTENS4_14ComposedLayoutINS4_7SwizzleILi3ELi4ELi3EEENS4_18smem_ptr_flag_bitsILi16EEENSU_INS5_IJSC_SH_EEENS5_IJSH_SB_EEEEEEEvNS4_8identityENS4_13SM90_TMA_LOADES1C_vS1D_EENS_8epilogue10collective6detail29Sm90TmaWarpSpecializedAdapterINS1H_15DefaultEpilogueISJ_SK_SK_NS1G_6thread17LinearCombinationISJ_Li1EffLNS1L_9ScaleType4KindE0ELNS_15FloatRoundStyleE2ESJ_EENS1_15EpilogueDefaultEEEEEvvEEEEvNT_6ParamsE,"a",@progbits
	.sectionflags	@""
	.align	4
.nv.constant0._ZN7cutlass13device_kernelINS_4gemm6kernel13GemmUniversalIN4cute5tupleIJiiiiEEENS1_10collective13CollectiveMmaINS1_34MainloopSm90TmaGmmaWarpSpecializedILi5ENS5_IJNS4_1CILi1EEENSA_ILi8EEESB_EEENS1_35KernelTmaWarpSpecializedCooperativeEEENS5_IJNSA_ILi256EEENSA_ILi64EEESH_EEENS_10bfloat16_tENS5_IJlSB_lEEESJ_SK_NS4_8TiledMMAINS4_8MMA_AtomIJNS4_4SM904GMMA27MMA_64x64x16_F32BF16BF16_SSILNSO_5MajorE0ELSQ_0ELNSO_7ScaleInE1ELSR_1EEEEEENS4_6LayoutINS5_IJNSA_ILi2EEESB_SB_EEENS5_IJSB_NSA_ILi0EEESX_EEEEENS5_IJNS4_10UnderscoreES10_S10_EEEEENS4_23SM90_TMA_LOAD_MULTICASTENS4_14ComposedLayoutINS4_7SwizzleILi3ELi4ELi3EEENS4_18smem_ptr_flag_bitsILi16EEENSU_INS5_IJSC_SH_EEENS5_IJSH_SB_EEEEEEEvNS4_8identityENS4_13SM90_TMA_LOADES1C_vS1D_EENS_8epilogue10collective6detail29Sm90TmaWarpSpecializedAdapterINS1H_15DefaultEpilogueISJ_SK_SK_NS1G_6thread17LinearCombinationISJ_Li1EffLNS1L_9ScaleType4KindE0ELNS_15FloatRoundStyleE2ESJ_EENS1_15EpilogueDefaultEEEEEvvEEEEvNT_6ParamsE:
	.zero		1664


//--------------------- SYMBOLS --------------------------

	.type		.nv.reservedSmem.offset0,@object
	.size		.nv.reservedSmem.offset0,0x4
	.type		__assertfail,@function
